def matmul_kernel(
    a_ptr,
    b_ptr,
    c_ptr,
    M,
    N,
    K,
    stride_am,
    stride_ak,
    stride_bk,
    stride_bn,
    stride_cm,
    stride_cn,
    BLOCK_M: tl.constexpr,
    BLOCK_N: tl.constexpr,
    BLOCK_K: tl.constexpr,
    GROUP_M: tl.constexpr,
):
    pid = tl.program_id(axis=0)
    num_pid_m = tl.cdiv(M, BLOCK_M)
    num_pid_n = tl.cdiv(N, BLOCK_N)
    num_pid_in_group = GROUP_M * num_pid_n
    group_id = pid // num_pid_in_group
    first_pid_m = group_id * GROUP_M
    group_size_m = min(num_pid_m - first_pid_m, GROUP_M)
    pid_m = first_pid_m + ((pid % num_pid_in_group) % group_size_m)
    pid_n = (pid % num_pid_in_group) // group_size_m

    offs_am = (pid_m * BLOCK_M + tl.arange(0, BLOCK_M)) % M
    offs_bn = (pid_n * BLOCK_N + tl.arange(0, BLOCK_N)) % N
    offs_k = tl.arange(0, BLOCK_K)
    a_ptrs = a_ptr + offs_am[:, None] * stride_am + offs_k[None, :] * stride_ak
    b_ptrs = b_ptr + offs_k[:, None] * stride_bk + offs_bn[None, :] * stride_bn

    acc = tl.zeros((BLOCK_M, BLOCK_N), dtype=tl.float32)
    for kk in range(0, tl.cdiv(K, BLOCK_K)):
        a = tl.load(a_ptrs, mask=offs_k[None, :] < K - kk * BLOCK_K, other=0.0)
        b = tl.load(b_ptrs, mask=offs_k[:, None] < K - kk * BLOCK_K, other=0.0)
        acc = tl.dot(a, b, acc)
        a_ptrs += BLOCK_K * stride_ak
        b_ptrs += BLOCK_K * stride_bk

    c = acc.to(c_ptr.dtype.element_ty)
    offs_cm = pid_m * BLOCK_M + tl.arange(0, BLOCK_M)
    offs_cn = pid_n * BLOCK_N + tl.arange(0, BLOCK_N)
    c_ptrs = c_ptr + offs_cm[:, None] * stride_cm + offs_cn[None, :] * stride_cn
    mask = (offs_cm[:, None] < M) & (offs_cn[None, :] < N)
    tl.store(c_ptrs, c, mask=mask)

# config = {"BLOCK_K": 64, "BLOCK_M": 64, "BLOCK_N": 128, "GROUP_M": 1, "arch": "sm_100", "dtype": "bf16", "num_ctas": 1, "num_stages": 3, "num_warps": 4}
# arch = sm_100


// ===== COMPILED SASS (sm_100a) =====

	.target	sm_100a

	.elftype	@"ET_EXEC"


//--------------------- .note.nv.tkinfo           --------------------------
	.section	.note.nv.tkinfo,"",@"SHT_NOTE"
	.sectionflags	@"SHF_NOTE_NV_TKINFO"
	.tkinfo
        /*0018*/ 	.word	0x00000081
        /*0030*/ 	.string	""
        /*0030*/ 	.string	"ptxas-blackwell"
        /*0030*/ 	.string	"Cuda compilation tools, release 12.9, V12.9.86"
        /*0030*/ 	.string	"Build cuda_12.9.r12.9/compiler.36037853_0"
        /*0030*/ 	.string	"-v  -suppress-debug-info  -lineinfo  -arch sm_100a "



//--------------------- .note.nv.cuver            --------------------------
	.section	.note.nv.cuver,"",@"SHT_NOTE"
	.sectionflags	@"SHF_NOTE_NV_CUVER"
        /*0018*/ 	.short	0x0001
        /*001a*/ 	.short	0x0064
        /*001c*/ 	.short	0x0001
        /*001e*/ 	.short	0x0000
        /*0020*/ 	.short	0x0001
        /*0022*/ 	.short	0x0000


//--------------------- .nv.info                  --------------------------
	.section	.nv.info,"",@"SHT_CUDA_INFO"
	.align	4


	//----- nvinfo : EIATTR_REGCOUNT
	.align		4
        /*0000*/ 	.byte	0x04, 0x2f
        /*0002*/ 	.short	(.L_4 - .L_3)
	.align		4
.L_3:
        /*0004*/ 	.word	index@(matmul_kernel)
        /*0008*/ 	.word	0x000000ff


	//----- nvinfo : EIATTR_FRAME_SIZE
	.align		4
.L_4:
        /*000c*/ 	.byte	0x04, 0x11
        /*000e*/ 	.short	(.L_6 - .L_5)
	.align		4
.L_5:
        /*0010*/ 	.word	index@($__internal_2_$__cuda_sm10x_tcgen05_guardrail_trap_unallocated_columns_being_dealloced)
        /*0014*/ 	.word	0x00000110


	//----- nvinfo : EIATTR_FRAME_SIZE
	.align		4
.L_6:
        /*0018*/ 	.byte	0x04, 0x11
        /*001a*/ 	.short	(.L_8 - .L_7)
	.align		4
.L_7:
        /*001c*/ 	.word	index@($__internal_1_$__cuda_sm10x_tcgen05_guardrail_trap_phase_invalid_during_alloc)
        /*0020*/ 	.word	0x00000110


	//----- nvinfo : EIATTR_FRAME_SIZE
	.align		4
.L_8:
        /*0024*/ 	.byte	0x04, 0x11
        /*0026*/ 	.short	(.L_10 - .L_9)
	.align		4
.L_9:
        /*0028*/ 	.word	index@($__internal_0_$__cuda_sm10x_tcgen05_guardrail_trap_col_being_dealloced_not_returned_by_alloc)
        /*002c*/ 	.word	0x00000110


	//----- nvinfo : EIATTR_FRAME_SIZE
	.align		4
.L_10:
        /*0030*/ 	.byte	0x04, 0x11
        /*0032*/ 	.short	(.L_12 - .L_11)
	.align		4
.L_11:
        /*0034*/ 	.word	index@(matmul_kernel)
        /*0038*/ 	.word	0x00000110


	//----- nvinfo : EIATTR_MIN_STACK_SIZE
	.align		4
.L_12:
        /*003c*/ 	.byte	0x04, 0x12
        /*003e*/ 	.short	(.L_14 - .L_13)
	.align		4
.L_13:
        /*0040*/ 	.word	index@(matmul_kernel)
        /*0044*/ 	.word	0x00000110
.L_14:


//--------------------- .nv.info.matmul_kernel    --------------------------
	.section	.nv.info.matmul_kernel,"",@"SHT_CUDA_INFO"
	.sectionflags	@""
	.align	4


	//----- nvinfo : EIATTR_CUDA_API_VERSION
	.align		4
        /*0000*/ 	.byte	0x04, 0x37
        /*0002*/ 	.short	(.L_16 - .L_15)
.L_15:
        /*0004*/ 	.word	0x00000081


	//----- nvinfo : EIATTR_KPARAM_INFO
	.align		4
.L_16:
        /*0008*/ 	.byte	0x04, 0x17
        /*000a*/ 	.short	(.L_18 - .L_17)
.L_17:
        /*000c*/ 	.word	0x00000000
        /*0010*/ 	.short	0x000d
        /*0012*/ 	.short	0x0048
        /*0014*/ 	.byte	0x00, 0xf4, 0x21, 0x00


	//----- nvinfo : EIATTR_KPARAM_INFO
	.align		4
.L_18:
        /*0018*/ 	.byte	0x04, 0x17
        /*001a*/ 	.short	(.L_20 - .L_19)
.L_19:
        /*001c*/ 	.word	0x00000000
        /*0020*/ 	.short	0x000c
        /*0022*/ 	.short	0x0040
        /*0024*/ 	.byte	0x00, 0xf4, 0x21, 0x00


	//----- nvinfo : EIATTR_KPARAM_INFO
	.align		4
.L_20:
        /*0028*/ 	.byte	0x04, 0x17
        /*002a*/ 	.short	(.L_22 - .L_21)
.L_21:
        /*002c*/ 	.word	0x00000000
        /*0030*/ 	.short	0x000b
        /*0032*/ 	.short	0x0038
        /*0034*/ 	.byte	0x00, 0xf0, 0x11, 0x00


	//----- nvinfo : EIATTR_KPARAM_INFO
	.align		4
.L_22:
        /*0038*/ 	.byte	0x04, 0x17
        /*003a*/ 	.short	(.L_24 - .L_23)
.L_23:
        /*003c*/ 	.word	0x00000000
        /*0040*/ 	.short	0x000a
        /*0042*/ 	.short	0x0034
        /*0044*/ 	.byte	0x00, 0xf0, 0x11, 0x00


	//----- nvinfo : EIATTR_KPARAM_INFO
	.align		4
.L_24:
        /*0048*/ 	.byte	0x04, 0x17
        /*004a*/ 	.short	(.L_26 - .L_25)
.L_25:
        /*004c*/ 	.word	0x00000000
        /*0050*/ 	.short	0x0009
        /*0052*/ 	.short	0x0030
        /*0054*/ 	.byte	0x00, 0xf0, 0x11, 0x00


	//----- nvinfo : EIATTR_KPARAM_INFO
	.align		4
.L_26:
        /*0058*/ 	.byte	0x04, 0x17
        /*005a*/ 	.short	(.L_28 - .L_27)
.L_27:
        /*005c*/ 	.word	0x00000000
        /*0060*/ 	.short	0x0008
        /*0062*/ 	.short	0x002c
        /*0064*/ 	.byte	0x00, 0xf0, 0x11, 0x00


	//----- nvinfo : EIATTR_KPARAM_INFO
	.align		4
.L_28:
        /*0068*/ 	.byte	0x04, 0x17
        /*006a*/ 	.short	(.L_30 - .L_29)
.L_29:
        /*006c*/ 	.word	0x00000000
        /*0070*/ 	.short	0x0007
        /*0072*/ 	.short	0x0028
        /*0074*/ 	.byte	0x00, 0xf0, 0x11, 0x00


	//----- nvinfo : EIATTR_KPARAM_INFO
	.align		4
.L_30:
        /*0078*/ 	.byte	0x04, 0x17
        /*007a*/ 	.short	(.L_32 - .L_31)
.L_31:
        /*007c*/ 	.word	0x00000000
        /*0080*/ 	.short	0x0006
        /*0082*/ 	.short	0x0024
        /*0084*/ 	.byte	0x00, 0xf0, 0x11, 0x00


	//----- nvinfo : EIATTR_KPARAM_INFO
	.align		4
.L_32:
        /*0088*/ 	.byte	0x04, 0x17
        /*008a*/ 	.short	(.L_34 - .L_33)
.L_33:
        /*008c*/ 	.word	0x00000000
        /*0090*/ 	.short	0x0005
        /*0092*/ 	.short	0x0020
        /*0094*/ 	.byte	0x00, 0xf0, 0x11, 0x00


	//----- nvinfo : EIATTR_KPARAM_INFO
	.align		4
.L_34:
        /*0098*/ 	.byte	0x04, 0x17
        /*009a*/ 	.short	(.L_36 - .L_35)
.L_35:
        /*009c*/ 	.word	0x00000000
        /*00a0*/ 	.short	0x0004
        /*00a2*/ 	.short	0x001c
        /*00a4*/ 	.byte	0x00, 0xf0, 0x11, 0x00


	//----- nvinfo : EIATTR_KPARAM_INFO
	.align		4
.L_36:
        /*00a8*/ 	.byte	0x04, 0x17
        /*00aa*/ 	.short	(.L_38 - .L_37)
.L_37:
        /*00ac*/ 	.word	0x00000000
        /*00b0*/ 	.short	0x0003
        /*00b2*/ 	.short	0x0018
        /*00b4*/ 	.byte	0x00, 0xf0, 0x11, 0x00


	//----- nvinfo : EIATTR_KPARAM_INFO
	.align		4
.L_38:
        /*00b8*/ 	.byte	0x04, 0x17
        /*00ba*/ 	.short	(.L_40 - .L_39)
.L_39:
        /*00bc*/ 	.word	0x00000000
        /*00c0*/ 	.short	0x0002
        /*00c2*/ 	.short	0x0010
        /*00c4*/ 	.byte	0x00, 0xf4, 0x21, 0x00


	//----- nvinfo : EIATTR_KPARAM_INFO
	.align		4
.L_40:
        /*00c8*/ 	.byte	0x04, 0x17
        /*00ca*/ 	.short	(.L_42 - .L_41)
.L_41:
        /*00cc*/ 	.word	0x00000000
        /*00d0*/ 	.short	0x0001
        /*00d2*/ 	.short	0x0008
        /*00d4*/ 	.byte	0x00, 0xf4, 0x21, 0x00


	//----- nvinfo : EIATTR_KPARAM_INFO
	.align		4
.L_42:
        /*00d8*/ 	.byte	0x04, 0x17
        /*00da*/ 	.short	(.L_44 - .L_43)
.L_43:
        /*00dc*/ 	.word	0x00000000
        /*00e0*/ 	.short	0x0000
        /*00e2*/ 	.short	0x0000
        /*00e4*/ 	.byte	0x00, 0xf4, 0x21, 0x00


	//----- nvinfo : EIATTR_AT_ENTRY_FRAGMENTS
	.align		4
.L_44:
        /*00e8*/ 	.byte	0x04, 0x4f
        /*00ea*/ 	.short	(.L_46 - .L_45)


	//   ....[0]....
.L_45:
        /*00ec*/ 	.word	0x00000004


	//----- nvinfo : EIATTR_RESERVED_SMEM_USED
	.align		4
.L_46:
        /*00f0*/ 	.byte	0x01, 0x41
	.zero		2


	//----- nvinfo : EIATTR_SPARSE_MMA_MASK
	.align		4
        /*00f4*/ 	.byte	0x03, 0x50
        /*00f6*/ 	.short	0x0000


	//----- nvinfo : EIATTR_TCGEN05_1CTA_USED
	.align		4
        /*00f8*/ 	.byte	0x01, 0x51
	.zero		2


	//----- nvinfo : EIATTR_MAXREG_COUNT
	.align		4
        /*00fc*/ 	.byte	0x03, 0x1b
        /*00fe*/ 	.short	0x00ff


	//----- nvinfo : EIATTR_NUM_BARRIERS
	.align		4
        /*0100*/ 	.byte	0x02, 0x4c
        /*0102*/ 	.byte	0x01
	.zero		1


	//----- nvinfo : EIATTR_ANNOTATIONS
	.align		4
        /*0104*/ 	.byte	0x04, 0x55
        /*0106*/ 	.short	(.L_48 - .L_47)


	//   ....[0]....
.L_47:
        /*0108*/ 	.word	0x00000001
        /*010c*/ 	.byte	0x00, 0x0a, 0x00, 0x00, 0x01, 0x00, 0x00, 0x00, 0xc0, 0x0a, 0x00, 0x00, 0x01, 0x00, 0x00, 0x00
        /* <DEDUP_REMOVED lines=67> */
        /*054c*/ 	.byte	0x10, 0xb5, 0x00, 0x00


	//----- nvinfo : EIATTR_INT_WARP_WIDE_INSTR_OFFSETS
	.align		4
.L_48:
        /*0550*/ 	.byte	0x04, 0x31
        /*0552*/ 	.short	(.L_50 - .L_49)


	//   ....[0]....
.L_49:
        /*0554*/ 	.word	0x00004200


	//   ....[1]....
        /*0558*/ 	.word	0x00004220


	//   ....[2]....
        /*055c*/ 	.word	0x00005c30


	//   ....[3]....
        /*0560*/ 	.word	0x0000ba00


	//   ....[4]....
        /*0564*/ 	.word	0x0000ba50


	//----- nvinfo : EIATTR_COOP_GROUP_MASK_REGIDS
	.align		4
.L_50:
        /*0568*/ 	.byte	0x04, 0x29
        /*056a*/ 	.short	(.L_52 - .L_51)


	//   ....[0]....
.L_51:
        /*056c*/ 	.word	0xffffffff


	//   ....[1]....
        /*0570*/ 	.word	0xffffffff


	//   ....[2]....
        /*0574*/ 	.word	0xffffffff


	//   ....[3]....
        /*0578*/ 	.word	0xffffffff


	//----- nvinfo : EIATTR_COOP_GROUP_INSTR_OFFSETS
	.align		4
.L_52:
        /*057c*/ 	.byte	0x04, 0x28
        /*057e*/ 	.short	(.L_54 - .L_53)


	//   ....[0]....
.L_53:
        /*0580*/ 	.word	0x00000080


	//   ....[1]....
        /*0584*/ 	.word	0x00000340


	//   ....[2]....
        /*0588*/ 	.word	0x0000b890


	//   ....[3]....
        /*058c*/ 	.word	0x0000bb00


	//----- nvinfo : EIATTR_VRC_CTA_INIT_COUNT
	.align		4
.L_54:
        /*0590*/ 	.byte	0x02, 0x4a
        /*0592*/ 	.byte	0x80
	.zero		1


	//----- nvinfo : EIATTR_MBARRIER_INSTR_OFFSETS
	.align		4
        /*0594*/ 	.byte	0x04, 0x39
        /*0596*/ 	.short	(.L_56 - .L_55)


	//   ....[0]....
.L_55:
        /*0598*/ 	.word	0x00004330
        /*059c*/ 	.word	0x000000ff
        /*05a0*/ 	.word	0x00000000
        /*05a4*/ 	.short	0x0100
        /*05a6*/ 	.byte	0x0b
	.zero		1


	//   ....[1]....
        /*05a8*/ 	.word	0x00005c70
        /*05ac*/ 	.word	0x000000ff
        /*05b0*/ 	.word	0x0000c008
        /*05b4*/ 	.short	0x0100
        /*05b6*/ 	.byte	0x09
	.zero		1


	//   ....[2]....
        /*05b8*/ 	.word	0x00007850
        /*05bc*/ 	.word	0x000000ff
        /*05c0*/ 	.word	0x00000000
        /*05c4*/ 	.short	0x010a
        /*05c6*/ 	.byte	0x0b
	.zero		1


	//   ....[3]....
        /*05c8*/ 	.word	0x000099d0
        /*05cc*/ 	.word	0x000000ff
        /*05d0*/ 	.word	0x00000000
        /*05d4*/ 	.short	0x010a
        /*05d6*/ 	.byte	0x0b
	.zero		1


	//   ....[4]....
        /*05d8*/ 	.word	0x00009ad0
        /*05dc*/ 	.word	0x000000ff
        /*05e0*/ 	.word	0x0000c000
        /*05e4*/ 	.short	0x0108
        /*05e6*/ 	.byte	0x09
	.zero		1


	//   ....[5]....
        /*05e8*/ 	.word	0x00009b10
        /*05ec*/ 	.word	0x000000ff
        /*05f0*/ 	.word	0x0000c008
        /*05f4*/ 	.short	0x0108
        /*05f6*/ 	.byte	0x09
	.zero		1


	//   ....[6]....
        /*05f8*/ 	.word	0x0000bb20
        /*05fc*/ 	.word	0x000000ff
        /*0600*/ 	.word	0x00000000
        /*0604*/ 	.short	0x010a
        /*0606*/ 	.byte	0x0b
	.zero		1


	//   ....[7]....
        /*0608*/ 	.word	0x0000bb50
        /*060c*/ 	.word	0x000000ff
        /*0610*/ 	.word	0x00000000
        /*0614*/ 	.short	0x010a
        /*0616*/ 	.byte	0x0b
	.zero		1


	//----- nvinfo : EIATTR_NUM_MBARRIERS
	.align		4
.L_56:
        /*0618*/ 	.byte	0x03, 0x38
        /*061a*/ 	.short	0x0002


	//----- nvinfo : EIATTR_EXIT_INSTR_OFFSETS
	.align		4
        /*061c*/ 	.byte	0x04, 0x1c
        /*061e*/ 	.short	(.L_58 - .L_57)


	//   ....[0]....
.L_57:
        /*0620*/ 	.word	0x0000bb10


	//----- nvinfo : EIATTR_REQNTID
	.align		4
.L_58:
        /*0624*/ 	.byte	0x04, 0x10
        /*0626*/ 	.short	(.L_60 - .L_59)
.L_59:
        /*0628*/ 	.word	0x00000080
        /*062c*/ 	.word	0x00000001
        /*0630*/ 	.word	0x00000001


	//----- nvinfo : EIATTR_CRS_STACK_SIZE
	.align		4
.L_60:
        /*0634*/ 	.byte	0x04, 0x1e
        /*0636*/ 	.short	(.L_62 - .L_61)
.L_61:
        /*0638*/ 	.word	0x00000000


	//----- nvinfo : EIATTR_CBANK_PARAM_SIZE
	.align		4
.L_62:
        /*063c*/ 	.byte	0x03, 0x19
        /*063e*/ 	.short	0x0050


	//----- nvinfo : EIATTR_PARAM_CBANK
	.align		4
        /*0640*/ 	.byte	0x04, 0x0a
        /*0642*/ 	.short	(.L_64 - .L_63)
	.align		4
.L_63:
        /*0644*/ 	.word	index@(.nv.constant0.matmul_kernel)
        /*0648*/ 	.short	0x0380
        /*064a*/ 	.short	0x0050


	//----- nvinfo : EIATTR_SW_WAR
	.align		4
.L_64:
        /*064c*/ 	.byte	0x04, 0x36
        /*064e*/ 	.short	(.L_66 - .L_65)
.L_65:
        /*0650*/ 	.word	0x00000008
.L_66:


//--------------------- .nv.compat                --------------------------
	.section	.nv.compat,"",@"SHT_CUDA_COMPAT_INFO"
	.align	4
        /*0000*/ 	.byte	0x02, 0x02, 0x02, 0x00, 0x02, 0x05, 0x05, 0x00, 0x02, 0x03, 0x00, 0x00, 0x02, 0x06, 0x01, 0x00


//--------------------- .nv.callgraph             --------------------------
	.section	.nv.callgraph,"",@"SHT_CUDA_CALLGRAPH"
	.align	4
	.sectionentsize	8
	.align		4
        /*0000*/ 	.word	0x00000000
	.align		4
        /*0004*/ 	.word	0xffffffff
	.align		4
        /*0008*/ 	.word	0x00000000
	.align		4
        /*000c*/ 	.word	0xfffffffe
	.align		4
        /*0010*/ 	.word	0x00000000
	.align		4
        /*0014*/ 	.word	0xfffffffd
	.align		4
        /*0018*/ 	.word	0x00000000
	.align		4
        /*001c*/ 	.word	0xfffffffc


//--------------------- .text.matmul_kernel       --------------------------
	.section	.text.matmul_kernel,"ax",@progbits
	.align	128
        .global         matmul_kernel
        .type           matmul_kernel,@function
        .size           matmul_kernel,(.L_x_20 - matmul_kernel)
        .other          matmul_kernel,@"STO_CUDA_ENTRY STV_DEFAULT"
matmul_kernel:
.text.matmul_kernel:
[----:B------:R-:W0:Y:S01]  /*0000*/  LDC R1, c[0x0][0x37c] ;  /* 0x0000df00ff017b82 */ /* 0x000e220000000800 */
[----:B------:R-:W1:Y:S01]  /*0010*/  S2R R0, SR_TID.X ;  /* 0x0000000000007919 */ /* 0x000e620000002100 */
[----:B0-----:R-:W-:Y:S01]  /*0020*/  VIADD R1, R1, 0xfffffef0 ;  /* 0xfffffef001017836 */ /* 0x001fe20000000000 */
[----:B------:R-:W0:Y:S01]  /*0030*/  LDCU.64 UR20, c[0x0][0x358] ;  /* 0x00006b00ff1477ac */ /* 0x000e220008000a00 */
[----:B-1----:R-:W-:-:S13]  /*0040*/  ISETP.GE.U32.AND P0, PT, R0, 0x20, PT ;  /* 0x000000200000780c */ /* 0x002fda0003f06070 */
[----:B------:R-:W-:Y:S02]  /*0050*/  VOTEU.ANY UP0, P0 ;  /* 0x0000000000ff7886 */ /* 0x000fe40000000100 */
[----:B------:R-:W-:Y:S05]  /*0060*/  BRA.U UP0, `(.L_x_0) ;  /* 0x0000000100b87547 */ /* 0x000fea000b800000 */
[----:B------:R-:W1:Y:S01]  /*0070*/  S2UR UR6, SR_CgaCtaId ;  /* 0x00000000000679c3 */ /* 0x000e620000008800 */
[----:B------:R-:W-:Y:S01]  /*0080*/  NOP ;  /* 0x0000000000007918 */ /* 0x000fe20000000000 */
[----:B------:R-:W-:Y:S02]  /*0090*/  UMOV UR4, 0x40 ;  /* 0x0000004000047882 */ /* 0x000fe40000000000 */
[----:B-1----:R-:W-:-:S09]  /*00a0*/  ULEA UR4, UR6, UR4, 0x18 ;  /* 0x0000000406047291 */ /* 0x002fd2000f8ec0ff */
[----:B------:R-:W1:Y:S01]  /*00b0*/  LDS.U8 R0, [UR4] ;  /* 0x00000004ff007984 */ /* 0x000e620008000000 */
[----:B------:R-:W-:Y:S02]  /*00c0*/  UMOV UR4, 0x400 ;  /* 0x0000040000047882 */ /* 0x000fe40000000000 */
[----:B------:R-:W-:Y:S01]  /*00d0*/  ULEA UR4, UR6, UR4, 0x18 ;  /* 0x0000000406047291 */ /* 0x000fe2000f8ec0ff */
[----:B-1----:R-:W-:-:S13]  /*00e0*/  ISETP.NE.AND P0, PT, R0, RZ, PT ;  /* 0x000000ff0000720c */ /* 0x002fda0003f05270 */
[----:B------:R-:W-:Y:S05]  /*00f0*/  @P0 BRA `(.L_x_1) ;  /* 0x00000000007c0947 */ /* 0x000fea0003800000 */
[----:B------:R-:W-:-:S13]  /*0100*/  ELECT P0, URZ, PT ;  /* 0x0000000000ff782f */ /* 0x000fda0003800000 */
[----:B------:R-:W-:Y:S05]  /*0110*/  @!P0 BRA `(.L_x_2) ;  /* 0x0000000000848947 */ /* 0x000fea0003800000 */
[----:B------:R-:W-:Y:S01]  /*0120*/  UMOV UR5, 0x4 ;  /* 0x0000000400057882 */ /* 0x000fe20000000000 */
[----:B------:R-:W-:Y:S02]  /*0130*/  IMAD.MOV.U32 R4, RZ, RZ, 0x1 ;  /* 0x00000001ff047424 */ /* 0x000fe400078e00ff */
[----:B------:R-:W-:Y:S02]  /*0140*/  IMAD.MOV.U32 R5, RZ, RZ, 0xf ;  /* 0x0000000fff057424 */ /* 0x000fe400078e00ff */
[----:B------:R-:W-:Y:S04]  /*0150*/  DEPBAR.LE SB1, 0x36 ;  /* 0x00009d800000791a */ /* 0x000fe80000000000 */
[----:B------:R-:W1:Y:S02]  /*0160*/  UTCATOMSWS.FIND_AND_SET.ALIGN UP1, UR5, UR5 ;  /* 0x00000005000575e3 */ /* 0x000e640008020800 */
[----:B-1----:R-:W-:-:S04]  /*0170*/  PLOP3.LUT P0, PT, PT, PT, UP1, 0x80, 0x8 ;  /* 0x000000000008781c */ /* 0x002fc80003f0f018 */
[----:B------:R-:W-:-:S04]  /*0180*/  SEL R0, RZ, 0xffffffff, !P0 ;  /* 0xffffffffff007807 */ /* 0x000fc80004000000 */
[----:B------:R-:W-:Y:S01]  /*0190*/  ISETP.NE.AND P0, PT, R0, RZ, PT ;  /* 0x000000ff0000720c */ /* 0x000fe20003f05270 */
[----:B------:R-:W-:-:S12]  /*01a0*/  IMAD.U32 R0, RZ, RZ, UR5 ;  /* 0x00000005ff007e24 */ /* 0x000fd8000f8e00ff */
[----:B------:R-:W-:Y:S05]  /*01b0*/  @P0 BRA `(.L_x_3) ;  /* 0x0000000000240947 */ /* 0x000fea0003800000 */
.L_x_4:
[----:B------:R-:W-:Y:S05]  /*01c0*/  NANOSLEEP 0x64 ;  /* 0x000000640000795d */ /* 0x000fea0003800000 */
[----:B------:R-:W-:-:S05]  /*01d0*/  UMOV UR5, 0x4 ;  /* 0x0000000400057882 */ /* 0x000fca0000000000 */
[----:B------:R-:W-:Y:S04]  /*01e0*/  DEPBAR.LE SB1, 0x36 ;  /* 0x00009d800000791a */ /* 0x000fe80000000000 */
[----:B------:R-:W1:Y:S02]  /*01f0*/  UTCATOMSWS.FIND_AND_SET.ALIGN UP1, UR5, UR5 ;  /* 0x00000005000575e3 */ /* 0x000e640008020800 */
[----:B-1----:R-:W-:-:S04]  /*0200*/  PLOP3.LUT P0, PT, PT, PT, UP1, 0x80, 0x8 ;  /* 0x000000000008781c */ /* 0x002fc80003f0f018 */
[----:B------:R-:W-:-:S04]  /*0210*/  SEL R0, RZ, 0xffffffff, !P0 ;  /* 0xffffffffff007807 */ /* 0x000fc80004000000 */
[----:B------:R-:W-:Y:S01]  /*0220*/  ISETP.NE.AND P0, PT, R0, RZ, PT ;  /* 0x000000ff0000720c */ /* 0x000fe20003f05270 */
[----:B------:R-:W-:-:S12]  /*0230*/  IMAD.U32 R0, RZ, RZ, UR5 ;  /* 0x00000005ff007e24 */ /* 0x000fd8000f8e00ff */
[----:B------:R-:W-:Y:S05]  /*0240*/  @!P0 BRA `(.L_x_4) ;  /* 0xfffffffc00dc8947 */ /* 0x000fea000383ffff */
.L_x_3:
[C---:B------:R-:W-:Y:S01]  /*0250*/  VIADD R3, R0.reuse, 0x10 ;  /* 0x0000001000037836 */ /* 0x040fe20000000000 */
[----:B------:R-:W-:Y:S01]  /*0260*/  UMOV UR5, 0x50 ;  /* 0x0000005000057882 */ /* 0x000fe20000000000 */
[----:B------:R-:W-:Y:S01]  /*0270*/  SHF.L.U32 R2, R5, R0, RZ ;  /* 0x0000000005027219 */ /* 0x000fe200000006ff */
[----:B------:R-:W-:Y:S01]  /*0280*/  ULEA UR5, UR6, UR5, 0x18 ;  /* 0x0000000506057291 */ /* 0x000fe2000f8ec0ff */
[----:B------:R-:W-:Y:S01]  /*0290*/  IMAD.SHL.U32 R0, R0, 0x20, RZ ;  /* 0x0000002000007824 */ /* 0x000fe200078e00ff */
[----:B------:R-:W-:-:S04]  /*02a0*/  SHF.L.U32 R3, R4, R3, RZ ;  /* 0x0000000304037219 */ /* 0x000fc800000006ff */
[----:B------:R-:W-:-:S05]  /*02b0*/  LOP3.LUT R2, R3, R2, RZ, 0xfc, !PT ;  /* 0x0000000203027212 */ /* 0x000fca00078efcff */
[----:B------:R1:W-:Y:S04]  /*02c0*/  ATOMS.OR RZ, [UR5], R2 ;  /* 0x00000002ffff798c */ /* 0x0003e8000b000005 */
[----:B------:R1:W-:Y:S01]  /*02d0*/  STS [UR4], R0 ;  /* 0x00000000ff007988 */ /* 0x0003e20008000804 */
[----:B------:R-:W-:Y:S05]  /*02e0*/  BRA `(.L_x_2) ;  /* 0x0000000000107947 */ /* 0x000fea0003800000 */
.L_x_1:
[----:B------:R-:W-:Y:S01]  /*02f0*/  IMAD.MOV.U32 R0, RZ, RZ, -0x1 ;  /* 0xffffffffff007424 */ /* 0x000fe200078e00ff */
[----:B------:R-:W-:-:S04]  /*0300*/  MOV R2, 0x330 ;  /* 0x0000033000027802 */ /* 0x000fc80000000f00 */
[----:B------:R1:W-:Y:S03]  /*0310*/  STS [UR4], R0 ;  /* 0x00000000ff007988 */ /* 0x0003e60008000804 */
[----:B01----:R-:W-:Y:S05]  /*0320*/  CALL.REL.NOINC `($__internal_1_$__cuda_sm10x_tcgen05_guardrail_trap_phase_invalid_during_alloc) ;  /* 0x000000b800207944 */ /* 0x003fea0003c00000 */
.L_x_2:
[----:B------:R-:W-:Y:S05]  /*0330*/  WARPSYNC.ALL ;  /* 0x0000000000007948 */ /* 0x000fea0003800000 */
[----:B------:R-:W-:Y:S01]  /*0340*/  NOP ;  /* 0x0000000000007918 */ /* 0x000fe20000000000 */
.L_x_0:
[----:B------:R-:W2:Y:S01]  /*0350*/  LDC.64 R22, c[0x0][0x398] ;  /* 0x0000e600ff167b82 */ /* 0x000ea20000000a00 */
[----:B------:R-:W3:Y:S01]  /*0360*/  S2R R7, SR_CTAID.X ;  /* 0x0000000000077919 */ /* 0x000ee20000002500 */
[----:B------:R-:W-:Y:S01]  /*0370*/  UMOV UR9, 0x400 ;  /* 0x0000040000097882 */ /* 0x000fe20000000000 */
[----:B------:R-:W-:Y:S01]  /*0380*/  PRMT R194, RZ, 0x7610, R194 ;  /* 0x00007610ffc27816 */ /* 0x000fe200000000c2 */
[----:B------:R-:W4:Y:S01]  /*0390*/  LDCU.128 UR16, c[0x0][0x380] ;  /* 0x00007000ff1077ac */ /* 0x000f220008000c00 */
[----:B------:R-:W5:Y:S03]  /*03a0*/  S2R R101, SR_TID.X ;  /* 0x0000000000657919 */ /* 0x000f660000002100 */
[----:B------:R-:W1:Y:S01]  /*03b0*/  S2UR UR4, SR_CgaCtaId ;  /* 0x00000000000479c3 */ /* 0x000e620000008800 */
[----:B------:R-:W-:Y:S01]  /*03c0*/  UMOV UR6, 0x1 ;  /* 0x0000000100067882 */ /* 0x000fe20000000000 */
[----:B-12---:R-:W-:Y:S01]  /*03d0*/  VIADD R0, R23, 0x7f ;  /* 0x0000007f17007836 */ /* 0x006fe20000000000 */
[----:B------:R-:W-:-:S02]  /*03e0*/  IABS R13, R23 ;  /* 0x00000017000d7213 */ /* 0x000fc40000000000 */
[----:B------:R-:W-:Y:S02]  /*03f0*/  LOP3.LUT R168, RZ, R23, RZ, 0x33, !PT ;  /* 0x00000017ffa87212 */ /* 0x000fe400078e33ff */
[----:B------:R-:W-:Y:S01]  /*0400*/  SHF.R.S32.HI R3, RZ, 0x1f, R0 ;  /* 0x0000001fff037819 */ /* 0x000fe20000011400 */
[----:B------:R-:W-:-:S03]  /*0410*/  ULEA UR9, UR4, UR9, 0x18 ;  /* 0x0000000904097291 */ /* 0x000fc6000f8ec0ff */
[----:B------:R-:W-:Y:S02]  /*0420*/  LEA.HI R3, R3, R0, RZ, 0x7 ;  /* 0x0000000003037211 */ /* 0x000fe400078f38ff */
[----:B---3--:R-:W-:Y:S01]  /*0430*/  IABS R8, R7 ;  /* 0x0000000700087213 */ /* 0x008fe20000000000 */
[----:B------:R-:W-:Y:S01]  /*0440*/  UIADD3 UR11, UPT, UPT, UR9, 0xc000, URZ ;  /* 0x0000c000090b7890 */ /* 0x000fe2000fffe0ff */
[----:B------:R-:W-:Y:S02]  /*0450*/  SHF.R.S32.HI R4, RZ, 0x7, R3 ;  /* 0x00000007ff047819 */ /* 0x000fe40000011403 */
[----:B-----5:R-:W-:Y:S02]  /*0460*/  SHF.R.U32.HI R193, RZ, 0x6, R101 ;  /* 0x00000006ffc17819 */ /* 0x020fe40000011665 */
[-C--:B------:R-:W-:Y:S02]  /*0470*/  IABS R5, R4.reuse ;  /* 0x0000000400057213 */ /* 0x080fe40000000000 */
[----:B------:R-:W-:-:S02]  /*0480*/  IABS R10, R4 ;  /* 0x00000004000a7213 */ /* 0x000fc40000000000 */
[----:B------:R-:W1:Y:S01]  /*0490*/  I2F.RP R0, R5 ;  /* 0x0000000500007306 */ /* 0x000e620000209400 */
[----:B------:R-:W-:Y:S02]  /*04a0*/  SGXT.U32 R193, R193, 0x1 ;  /* 0x00000001c1c1781a */ /* 0x000fe40000000000 */
[----:B------:R-:W-:Y:S02]  /*04b0*/  LOP3.LUT R219, R101, 0x3f, RZ, 0xc0, !PT ;  /* 0x0000003f65db7812 */ /* 0x000fe400078ec0ff */
[----:B------:R-:W-:-:S03]  /*04c0*/  SHF.R.U32.HI R214, RZ, 0x5, R101 ;  /* 0x00000005ffd67819 */ /* 0x000fc60000011665 */
[----:B-1----:R-:W1:Y:S02]  /*04d0*/  MUFU.RCP R0, R0 ;  /* 0x0000000000007308 */ /* 0x002e640000001000 */
[----:B-1----:R-:W-:Y:S02]  /*04e0*/  VIADD R2, R0, 0xffffffe ;  /* 0x0ffffffe00027836 */ /* 0x002fe40000000000 */
[----:B------:R-:W-:-:S04]  /*04f0*/  IMAD.MOV R0, RZ, RZ, -R10 ;  /* 0x000000ffff007224 */ /* 0x000fc800078e0a0a */
[----:B------:R1:W2:Y:S02]  /*0500*/  F2I.FTZ.U32.TRUNC.NTZ R3, R2 ;  /* 0x0000000200037305 */ /* 0x0002a4000021f000 */
[----:B-1----:R-:W-:Y:S02]  /*0510*/  IMAD.MOV.U32 R2, RZ, RZ, RZ ;  /* 0x000000ffff027224 */ /* 0x002fe400078e00ff */
[----:B--2---:R-:W-:-:S04]  /*0520*/  IMAD.MOV R6, RZ, RZ, -R3 ;  /* 0x000000ffff067224 */ /* 0x004fc800078e0a03 */
[----:B------:R-:W-:Y:S02]  /*0530*/  IMAD R9, R6, R5, RZ ;  /* 0x0000000506097224 */ /* 0x000fe400078e02ff */
[----:B------:R-:W-:Y:S02]  /*0540*/  IMAD.MOV.U32 R6, RZ, RZ, R8 ;  /* 0x000000ffff067224 */ /* 0x000fe400078e0008 */
[----:B------:R-:W-:Y:S01]  /*0550*/  IMAD.HI.U32 R3, R3, R9, R2 ;  /* 0x0000000903037227 */ /* 0x000fe200078e0002 */
[----:B------:R-:W-:-:S05]  /*0560*/  IABS R2, R22 ;  /* 0x0000001600027213 */ /* 0x000fca0000000000 */
[----:B------:R-:W-:-:S04]  /*0570*/  IMAD.HI.U32 R3, R3, R6, RZ ;  /* 0x0000000603037227 */ /* 0x000fc800078e00ff */
[----:B------:R-:W-:Y:S02]  /*0580*/  IMAD R0, R3, R0, R6 ;  /* 0x0000000003007224 */ /* 0x000fe400078e0206 */
[----:B------:R-:W1:Y:S01]  /*0590*/  I2F.RP R6, R2 ;  /* 0x0000000200067306 */ /* 0x000e620000209400 */
[----:B------:R-:W-:Y:S02]  /*05a0*/  BAR.SYNC.DEFER_BLOCKING 0x0 ;  /* 0x0000000000007b1d */ /* 0x000fe40000010000 */
[----:B------:R-:W-:-:S05]  /*05b0*/  ISETP.GT.U32.AND P1, PT, R5, R0, PT ;  /* 0x000000000500720c */ /* 0x000fca0003f24070 */
[----:B-1----:R-:W-:Y:S08]  /*05c0*/  MUFU.RCP R6, R6 ;  /* 0x0000000600067308 */ /* 0x002ff00000001000 */
[----:B------:R-:W-:Y:S02]  /*05d0*/  @!P1 IMAD.IADD R0, R0, 0x1, -R5 ;  /* 0x0000000100009824 */ /* 0x000fe400078e0a05 */
[----:B------:R-:W-:Y:S01]  /*05e0*/  @!P1 VIADD R3, R3, 0x1 ;  /* 0x0000000103039836 */ /* 0x000fe20000000000 */
[----:B------:R-:W-:-:S02]  /*05f0*/  ISETP.NE.AND P1, PT, R4, RZ, PT ;  /* 0x000000ff0400720c */ /* 0x000fc40003f25270 */
[----:B------:R-:W-:Y:S02]  /*0600*/  ISETP.GE.U32.AND P0, PT, R0, R5, PT ;  /* 0x000000050000720c */ /* 0x000fe40003f06070 */
[----:B------:R-:W-:-:S04]  /*0610*/  LOP3.LUT R0, R7, R4, RZ, 0x3c, !PT ;  /* 0x0000000407007212 */ /* 0x000fc800078e3cff */
[----:B------:R-:W-:Y:S01]  /*0620*/  ISETP.GE.AND P2, PT, R0, RZ, PT ;  /* 0x000000ff0000720c */ /* 0x000fe20003f46270 */
[----:B------:R-:W-:-:S06]  /*0630*/  VIADD R0, R22, 0x3f ;  /* 0x0000003f16007836 */ /* 0x000fcc0000000000 */
[----:B------:R-:W-:-:S04]  /*0640*/  @P0 VIADD R3, R3, 0x1 ;  /* 0x0000000103030836 */ /* 0x000fc80000000000 */
[----:B------:R-:W-:Y:S01]  /*0650*/  IMAD.MOV.U32 R10, RZ, RZ, R3 ;  /* 0x000000ffff0a7224 */ /* 0x000fe200078e0003 */
[----:B------:R-:W-:-:S03]  /*0660*/  SHF.R.S32.HI R3, RZ, 0x1f, R0 ;  /* 0x0000001fff037819 */ /* 0x000fc60000011400 */
[----:B------:R-:W-:Y:S01]  /*0670*/  @!P2 IMAD.MOV R10, RZ, RZ, -R10 ;  /* 0x000000ffff0aa224 */ /* 0x000fe200078e0a0a */
[----:B------:R-:W-:Y:S02]  /*0680*/  LEA.HI R3, R3, R0, RZ, 0x6 ;  /* 0x0000000003037211 */ /* 0x000fe400078f30ff */
[----:B------:R-:W-:-:S04]  /*0690*/  @!P1 LOP3.LUT R10, RZ, R4, RZ, 0x33, !PT ;  /* 0x00000004ff0a9212 */ /* 0x000fc800078e33ff */
[----:B------:R-:W-:-:S04]  /*06a0*/  LEA.HI.SX32 R3, R3, -R10, 0x1a ;  /* 0x8000000a03037211 */ /* 0x000fc800078fd2ff */
[----:B------:R-:W-:Y:S01]  /*06b0*/  VIMNMX R11, PT, PT, R3, 0x1, PT ;  /* 0x00000001030b7848 */ /* 0x000fe20003fe0100 */
[----:B------:R-:W-:-:S03]  /*06c0*/  IMAD.MOV R3, RZ, RZ, -R10 ;  /* 0x000000ffff037224 */ /* 0x000fc600078e0a0a */
[----:B------:R-:W-:Y:S01]  /*06d0*/  IABS R9, R11 ;  /* 0x0000000b00097213 */ /* 0x000fe20000000000 */
[----:B------:R-:W-:Y:S01]  /*06e0*/  IMAD R12, R4, R3, R7 ;  /* 0x00000003040c7224 */ /* 0x000fe200078e0207 */
[----:B------:R-:W-:Y:S01]  /*06f0*/  IABS R7, R11 ;  /* 0x0000000b00077213 */ /* 0x000fe20000000000 */
[----:B------:R-:W-:Y:S01]  /*0700*/  IMAD.MOV.U32 R4, RZ, RZ, RZ ;  /* 0x000000ffff047224 */ /* 0x000fe200078e00ff */
[----:B------:R-:W1:Y:S08]  /*0710*/  I2F.RP R0, R9 ;  /* 0x0000000900007306 */ /* 0x000e700000209400 */
[----:B-1----:R-:W1:Y:S02]  /*0720*/  MUFU.RCP R0, R0 ;  /* 0x0000000000007308 */ /* 0x002e640000001000 */
[----:B-1----:R-:W-:Y:S01]  /*0730*/  VIADD R5, R0, 0xffffffe ;  /* 0x0ffffffe00057836 */ /* 0x002fe20000000000 */
[----:B------:R-:W-:-:S05]  /*0740*/  IABS R0, R12 ;  /* 0x0000000c00007213 */ /* 0x000fca0000000000 */
[----:B------:R-:W1:Y:S02]  /*0750*/  F2I.FTZ.U32.TRUNC.NTZ R5, R5 ;  /* 0x0000000500057305 */ /* 0x000e64000021f000 */
[----:B-1----:R-:W-:-:S04]  /*0760*/  IMAD.MOV R8, RZ, RZ, -R5 ;  /* 0x000000ffff087224 */ /* 0x002fc800078e0a05 */
[----:B------:R-:W-:-:S04]  /*0770*/  IMAD R3, R8, R9, RZ ;  /* 0x0000000908037224 */ /* 0x000fc800078e02ff */
[----:B------:R-:W-:-:S04]  /*0780*/  IMAD.HI.U32 R4, R5, R3, R4 ;  /* 0x0000000305047227 */ /* 0x000fc800078e0004 */
[----:B------:R-:W-:Y:S02]  /*0790*/  IMAD.MOV.U32 R3, RZ, RZ, R13 ;  /* 0x000000ffff037224 */ /* 0x000fe400078e000d */
[----:B------:R-:W-:Y:S02]  /*07a0*/  IMAD.MOV.U32 R5, RZ, RZ, R0 ;  /* 0x000000ffff057224 */ /* 0x000fe400078e0000 */
[----:B------:R-:W1:Y:S01]  /*07b0*/  I2F.RP R8, R3 ;  /* 0x0000000300087306 */ /* 0x000e620000209400 */
[----:B------:R-:W-:Y:S02]  /*07c0*/  IMAD.MOV R0, RZ, RZ, -R7 ;  /* 0x000000ffff007224 */ /* 0x000fe400078e0a07 */
[----:B------:R-:W-:-:S04]  /*07d0*/  IMAD.HI.U32 R4, R4, R5, RZ ;  /* 0x0000000504047227 */ /* 0x000fc800078e00ff */
[----:B------:R-:W-:Y:S02]  /*07e0*/  IMAD R0, R4, R0, R5 ;  /* 0x0000000004007224 */ /* 0x000fe400078e0205 */
[----:B------:R-:W-:-:S03]  /*07f0*/  VIADD R5, R6, 0xffffffe ;  /* 0x0ffffffe06057836 */ /* 0x000fc60000000000 */
[----:B------:R-:W-:Y:S01]  /*0800*/  ISETP.GT.U32.AND P1, PT, R9, R0, PT ;  /* 0x000000000900720c */ /* 0x000fe20003f24070 */
[----:B-1----:R-:W1:Y:S08]  /*0810*/  MUFU.RCP R8, R8 ;  /* 0x0000000800087308 */ /* 0x002e700000001000 */
[----:B------:R-:W2:Y:S04]  /*0820*/  F2I.FTZ.U32.TRUNC.NTZ R5, R5 ;  /* 0x0000000500057305 */ /* 0x000ea8000021f000 */
[----:B------:R-:W-:-:S02]  /*0830*/  @!P1 IMAD.IADD R0, R0, 0x1, -R9 ;  /* 0x0000000100009824 */ /* 0x000fc400078e0a09 */
[----:B------:R-:W-:Y:S01]  /*0840*/  @!P1 VIADD R4, R4, 0x1 ;  /* 0x0000000104049836 */ /* 0x000fe20000000000 */
[----:B------:R-:W-:Y:S02]  /*0850*/  ISETP.NE.AND P1, PT, R11, RZ, PT ;  /* 0x000000ff0b00720c */ /* 0x000fe40003f25270 */
[----:B------:R-:W-:Y:S02]  /*0860*/  ISETP.GE.U32.AND P0, PT, R0, R9, PT ;  /* 0x000000090000720c */ /* 0x000fe40003f06070 */
[----:B------:R-:W-:Y:S01]  /*0870*/  LOP3.LUT R0, R12, R11, RZ, 0x3c, !PT ;  /* 0x0000000b0c007212 */ /* 0x000fe200078e3cff */
[----:B-1----:R-:W-:-:S03]  /*0880*/  VIADD R7, R8, 0xffffffe ;  /* 0x0ffffffe08077836 */ /* 0x002fc60000000000 */
[----:B------:R-:W-:Y:S01]  /*0890*/  ISETP.GE.AND P2, PT, R0, RZ, PT ;  /* 0x000000ff0000720c */ /* 0x000fe20003f46270 */
[----:B--2---:R-:W-:Y:S02]  /*08a0*/  IMAD.MOV R9, RZ, RZ, -R5 ;  /* 0x000000ffff097224 */ /* 0x004fe400078e0a05 */
[----:B------:R-:W1:Y:S02]  /*08b0*/  F2I.FTZ.U32.TRUNC.NTZ R7, R7 ;  /* 0x0000000700077305 */ /* 0x000e64000021f000 */
[----:B------:R-:W-:Y:S02]  /*08c0*/  IMAD R9, R9, R2, RZ ;  /* 0x0000000209097224 */ /* 0x000fe400078e02ff */
[----:B------:R-:W-:-:S04]  /*08d0*/  @P0 VIADD R4, R4, 0x1 ;  /* 0x0000000104040836 */ /* 0x000fc80000000000 */
[----:B------:R-:W-:Y:S02]  /*08e0*/  IMAD.MOV.U32 R20, RZ, RZ, R4 ;  /* 0x000000ffff147224 */ /* 0x000fe400078e0004 */
[----:B------:R-:W-:Y:S02]  /*08f0*/  IMAD.MOV.U32 R4, RZ, RZ, RZ ;  /* 0x000000ffff047224 */ /* 0x000fe400078e00ff */
[----:B------:R-:W-:Y:S01]  /*0900*/  @!P2 IMAD.MOV R20, RZ, RZ, -R20 ;  /* 0x000000ffff14a224 */ /* 0x000fe200078e0a14 */
[----:B------:R-:W-:Y:S01]  /*0910*/  @!P1 LOP3.LUT R20, RZ, R11, RZ, 0x33, !PT ;  /* 0x0000000bff149212 */ /* 0x000fe200078e33ff */
[----:B-1----:R-:W-:Y:S02]  /*0920*/  IMAD.MOV R6, RZ, RZ, -R7 ;  /* 0x000000ffff067224 */ /* 0x002fe400078e0a07 */
[----:B------:R-:W-:-:S04]  /*0930*/  IMAD.HI.U32 R5, R5, R9, R4 ;  /* 0x0000000905057227 */ /* 0x000fc800078e0004 */
[----:B------:R-:W-:Y:S02]  /*0940*/  IMAD.MOV R0, RZ, RZ, -R20 ;  /* 0x000000ffff007224 */ /* 0x000fe400078e0a14 */
[----:B------:R-:W-:Y:S02]  /*0950*/  IMAD R9, R6, R3, RZ ;  /* 0x0000000306097224 */ /* 0x000fe400078e02ff */
[----:B------:R-:W-:Y:S02]  /*0960*/  IMAD.MOV.U32 R6, RZ, RZ, RZ ;  /* 0x000000ffff067224 */ /* 0x000fe400078e00ff */
[----:B------:R-:W-:Y:S02]  /*0970*/  IMAD R0, R11, R0, R12 ;  /* 0x000000000b007224 */ /* 0x000fe400078e020c */
[----:B------:R-:W-:Y:S02]  /*0980*/  IMAD.SHL.U32 R20, R20, 0x80, RZ ;  /* 0x0000008014147824 */ /* 0x000fe400078e00ff */
[----:B------:R-:W-:-:S03]  /*0990*/  IMAD.HI.U32 R4, R7, R9, R6 ;  /* 0x0000000907047227 */ /* 0x000fc600078e0006 */
[--C-:B------:R-:W-:Y:S01]  /*09a0*/  LOP3.LUT R146, R20, 0x2, R193.reuse, 0xfe, !PT ;  /* 0x0000000214927812 */ /* 0x100fe200078efec1 */
[----:B------:R-:W-:Y:S01]  /*09b0*/  IMAD.IADD R7, R10, 0x1, R0 ;  /* 0x000000010a077824 */ /* 0x000fe200078e0200 */
[C---:B------:R-:W-:Y:S02]  /*09c0*/  LOP3.LUT R0, R20.reuse, R193, RZ, 0xfc, !PT ;  /* 0x000000c114007212 */ /* 0x040fe400078efcff */
[C---:B------:R-:W-:Y:S01]  /*09d0*/  LOP3.LUT R144, R20.reuse, 0x6, R193, 0xfe, !PT ;  /* 0x0000000614907812 */ /* 0x040fe200078efec1 */
[----:B------:R-:W-:Y:S01]  /*09e0*/  IMAD R147, R7, 0x40, R219 ;  /* 0x0000004007937824 */ /* 0x000fe200078e02db */
[----:B------:R-:W-:Y:S01]  /*09f0*/  LOP3.LUT R143, R20, 0x8, R193, 0xfe, !PT ;  /* 0x00000008148f7812 */ /* 0x000fe200078efec1 */
[----:B------:R-:W-:Y:S01]  /*0a00*/  STL [R1+0x80], R146 ;  /* 0x0000809201007387 */ /* 0x000fe20000100800 */
[----:B------:R-:W-:Y:S02]  /*0a10*/  IABS R12, R0 ;  /* 0x00000000000c7213 */ /* 0x000fe40000000000 */
[----:B------:R-:W-:-:S02]  /*0a20*/  IABS R13, R146 ;  /* 0x00000092000d7213 */ /* 0x000fc40000000000 */
[----:B------:R-:W-:Y:S01]  /*0a30*/  IABS R17, R144 ;  /* 0x0000009000117213 */ /* 0x000fe20000000000 */
[----:B------:R-:W-:Y:S01]  /*0a40*/  IMAD.HI.U32 R6, R4, R12, RZ ;  /* 0x0000000c04067227 */ /* 0x000fe200078e00ff */
[----:B------:R-:W-:Y:S02]  /*0a50*/  IABS R19, R143 ;  /* 0x0000008f00137213 */ /* 0x000fe40000000000 */
[--C-:B------:R-:W-:Y:S01]  /*0a60*/  LOP3.LUT R145, R20, 0x4, R193.reuse, 0xfe, !PT ;  /* 0x0000000414917812 */ /* 0x100fe200078efec1 */
[----:B------:R-:W-:Y:S01]  /*0a70*/  IMAD.HI.U32 R8, R4, R13, RZ ;  /* 0x0000000d04087227 */ /* 0x000fe200078e00ff */
[--C-:B------:R-:W-:Y:S02]  /*0a80*/  LOP3.LUT R142, R20, 0xa, R193.reuse, 0xfe, !PT ;  /* 0x0000000a148e7812 */ /* 0x100fe400078efec1 */
[----:B------:R-:W-:Y:S01]  /*0a90*/  IABS R15, R145 ;  /* 0x00000091000f7213 */ /* 0x000fe20000000000 */
[----:B------:R-:W-:Y:S01]  /*0aa0*/  IMAD.HI.U32 R10, R4, R17, RZ ;  /* 0x00000011040a7227 */ /* 0x000fe200078e00ff */
[C-C-:B------:R-:W-:Y:S01]  /*0ab0*/  LOP3.LUT R141, R20.reuse, 0xc, R193.reuse, 0xfe, !PT ;  /* 0x0000000c148d7812 */ /* 0x140fe200078efec1 */
[----:B------:R-:W-:Y:S01]  /*0ac0*/  STL [R1+0x7c], R145 ;  /* 0x00007c9101007387 */ /* 0x000fe20000100800 */
[--C-:B------:R-:W-:Y:S01]  /*0ad0*/  LOP3.LUT R140, R20, 0xe, R193.reuse, 0xfe, !PT ;  /* 0x0000000e148c7812 */ /* 0x100fe200078efec1 */
[----:B------:R-:W-:Y:S01]  /*0ae0*/  IMAD.HI.U32 R11, R4, R19, RZ ;  /* 0x00000013040b7227 */ /* 0x000fe200078e00ff */
[C-C-:B------:R-:W-:Y:S01]  /*0af0*/  LOP3.LUT R139, R20.reuse, 0x10, R193.reuse, 0xfe, !PT ;  /* 0x00000010148b7812 */ /* 0x140fe200078efec1 */
[----:B------:R-:W-:Y:S01]  /*0b00*/  STL [R1+0x8], R144 ;  /* 0x0000089001007387 */ /* 0x000fe20000100800 */
[C---:B------:R-:W-:Y:S01]  /*0b10*/  LOP3.LUT R138, R20.reuse, 0x12, R193, 0xfe, !PT ;  /* 0x00000012148a7812 */ /* 0x040fe200078efec1 */
[----:B------:R-:W-:Y:S01]  /*0b20*/  IMAD.MOV R6, RZ, RZ, -R6 ;  /* 0x000000ffff067224 */ /* 0x000fe200078e0a06 */
[----:B------:R-:W-:Y:S01]  /*0b30*/  IABS R21, R140 ;  /* 0x0000008c00157213 */ /* 0x000fe20000000000 */
[----:B------:R-:W-:Y:S01]  /*0b40*/  IMAD.MOV R14, RZ, RZ, -R8 ;  /* 0x000000ffff0e7224 */ /* 0x000fe200078e0a08 */
[----:B------:R-:W-:Y:S01]  /*0b50*/  IABS R25, R139 ;  /* 0x0000008b00197213 */ /* 0x000fe20000000000 */
[----:B------:R-:W-:Y:S01]  /*0b60*/  IMAD.MOV R18, RZ, RZ, -R10 ;  /* 0x000000ffff127224 */ /* 0x000fe200078e0a0a */
[----:B------:R-:W-:Y:S01]  /*0b70*/  IABS R27, R138 ;  /* 0x0000008a001b7213 */ /* 0x000fe20000000000 */
[----:B------:R-:W-:Y:S01]  /*0b80*/  IMAD.MOV R24, RZ, RZ, -R11 ;  /* 0x000000ffff187224 */ /* 0x000fe200078e0a0b */
[C-C-:B------:R-:W-:Y:S01]  /*0b90*/  LOP3.LUT R137, R20.reuse, 0x14, R193.reuse, 0xfe, !PT ;  /* 0x0000001414897812 */ /* 0x140fe200078efec1 */
[C---:B------:R-:W-:Y:S01]  /*0ba0*/  IMAD R8, R3.reuse, R6, R12 ;  /* 0x0000000603087224 */ /* 0x040fe200078e020c */
[--C-:B------:R-:W-:Y:S01]  /*0bb0*/  LOP3.LUT R131, R20, 0x1a, R193.reuse, 0xfe, !PT ;  /* 0x0000001a14837812 */ /* 0x100fe200078efec1 */
[----:B------:R-:W-:Y:S01]  /*0bc0*/  IMAD.HI.U32 R9, R4, R15, RZ ;  /* 0x0000000f04097227 */ /* 0x000fe200078e00ff */
[C---:B------:R-:W-:Y:S01]  /*0bd0*/  LOP3.LUT R127, R20.reuse, 0x1e, R193, 0xfe, !PT ;  /* 0x0000001e147f7812 */ /* 0x040fe200078efec1 */
[----:B------:R-:W-:Y:S01]  /*0be0*/  STL [R1+0x4], R143 ;  /* 0x0000048f01007387 */ /* 0x000fe20000100800 */
[----:B------:R-:W-:Y:S01]  /*0bf0*/  IABS R36, R131 ;  /* 0x0000008300247213 */ /* 0x000fe20000000000 */
[C---:B------:R-:W-:Y:S01]  /*0c00*/  IMAD R6, R3.reuse, R14, R13 ;  /* 0x0000000e03067224 */ /* 0x040fe200078e020d */
[----:B------:R-:W-:Y:S01]  /*0c10*/  LOP3.LUT R123, R20, 0x24, R193, 0xfe, !PT ;  /* 0x00000024147b7812 */ /* 0x000fe200078efec1 */
[C---:B------:R-:W-:Y:S01]  /*0c20*/  IMAD R12, R3.reuse, R18, R17 ;  /* 0x00000012030c7224 */ /* 0x040fe200078e0211 */
[----:B------:R-:W-:Y:S01]  /*0c30*/  IABS R17, R142 ;  /* 0x0000008e00117213 */ /* 0x000fe20000000000 */
[C---:B------:R-:W-:Y:S01]  /*0c40*/  IMAD R14, R3.reuse, R24, R19 ;  /* 0x00000018030e7224 */ /* 0x040fe200078e0213 */
[----:B------:R-:W-:Y:S01]  /*0c50*/  IABS R19, R141 ;  /* 0x0000008d00137213 */ /* 0x000fe20000000000 */
[----:B------:R-:W-:Y:S01]  /*0c60*/  IMAD.MOV R16, RZ, RZ, -R9 ;  /* 0x000000ffff107224 */ /* 0x000fe200078e0a09 */
[----:B------:R-:W-:Y:S01]  /*0c70*/  IABS R40, R127 ;  /* 0x0000007f00287213 */ /* 0x000fe20000000000 */
[----:B------:R-:W-:Y:S01]  /*0c80*/  IMAD.HI.U32 R9, R4, R17, RZ ;  /* 0x0000001104097227 */ /* 0x000fe200078e00ff */
[--C-:B------:R-:W-:Y:S01]  /*0c90*/  LOP3.LUT R133, R20, 0x18, R193.reuse, 0xfe, !PT ;  /* 0x0000001814857812 */ /* 0x100fe200078efec1 */
[----:B------:R-:W-:Y:S01]  /*0ca0*/  STL [R1+0x78], R142 ;  /* 0x0000788e01007387 */ /* 0x000fe20000100800 */
[----:B------:R-:W-:Y:S01]  /*0cb0*/  IABS R46, R123 ;  /* 0x0000007b002e7213 */ /* 0x000fe20000000000 */
[----:B------:R-:W-:Y:S01]  /*0cc0*/  IMAD.HI.U32 R11, R4, R19, RZ ;  /* 0x00000013040b7227 */ /* 0x000fe200078e00ff */
[----:B------:R-:W-:Y:S01]  /*0cd0*/  IABS R34, R133 ;  /* 0x0000008500227213 */ /* 0x000fe20000000000 */
[----:B------:R-:W-:Y:S01]  /*0ce0*/  STL [R1+0x74], R141 ;  /* 0x0000748d01007387 */ /* 0x000fe20000100800 */
[C---:B------:R-:W-:Y:S01]  /*0cf0*/  LOP3.LUT R49, R20.reuse, 0x28, R193, 0xfe, !PT ;  /* 0x0000002814317812 */ /* 0x040fe200078efec1 */
[C---:B------:R-:W-:Y:S01]  /*0d00*/  IMAD R10, R3.reuse, R16, R15 ;  /* 0x00000010030a7224 */ /* 0x040fe200078e020f */
[--C-:B------:R-:W-:Y:S01]  /*0d10*/  LOP3.LUT R51, R20, 0x2e, R193.reuse, 0xfe, !PT ;  /* 0x0000002e14337812 */ /* 0x100fe200078efec1 */
[----:B------:R-:W-:Y:S01]  /*0d20*/  IMAD.HI.U32 R13, R4, R21, RZ ;  /* 0x00000015040d7227 */ /* 0x000fe200078e00ff */
[----:B------:R-:W-:Y:S01]  /*0d30*/  IABS R50, R49 ;  /* 0x0000003100327213 */ /* 0x000fe20000000000 */
[----:B------:R-:W-:Y:S01]  /*0d40*/  STL [R1+0x70], R140 ;  /* 0x0000708c01007387 */ /* 0x000fe20000100800 */
[--C-:B------:R-:W-:Y:S01]  /*0d50*/  LOP3.LUT R125, R20, 0x22, R193.reuse, 0xfe, !PT ;  /* 0x00000022147d7812 */ /* 0x100fe200078efec1 */
[C---:B------:R-:W-:Y:S01]  /*0d60*/  IMAD.HI.U32 R15, R4.reuse, R25, RZ ;  /* 0x00000019040f7227 */ /* 0x040fe200078e00ff */
[----:B------:R-:W-:Y:S01]  /*0d70*/  IABS R56, R51 ;  /* 0x0000003300387213 */ /* 0x000fe20000000000 */
[----:B------:R-:W-:Y:S01]  /*0d80*/  STL [R1+0x6c], R139 ;  /* 0x00006c8b01007387 */ /* 0x000fe20000100800 */
[----:B------:R-:W-:Y:S01]  /*0d90*/  IABS R44, R125 ;  /* 0x0000007d002c7213 */ /* 0x000fe20000000000 */
[----:B------:R-:W-:Y:S01]  /*0da0*/  IMAD.HI.U32 R16, R4, R27, RZ ;  /* 0x0000001b04107227 */ /* 0x000fe200078e00ff */
[C-C-:B------:R-:W-:Y:S01]  /*0db0*/  LOP3.LUT R117, R20.reuse, 0x32, R193.reuse, 0xfe, !PT ;  /* 0x0000003214757812 */ /* 0x140fe200078efec1 */
[----:B------:R-:W-:Y:S01]  /*0dc0*/  STL [R1+0x68], R138 ;  /* 0x0000688a01007387 */ /* 0x000fe20000100800 */
[----:B------:R-:W-:Y:S01]  /*0dd0*/  LOP3.LUT R119, R20, 0x2c, R193, 0xfe, !PT ;  /* 0x0000002c14777812 */ /* 0x000fe200078efec1 */
[----:B------:R-:W-:Y:S01]  /*0de0*/  IMAD.MOV R18, RZ, RZ, -R9 ;  /* 0x000000ffff127224 */ /* 0x000fe200078e0a09 */
[----:B------:R-:W-:Y:S01]  /*0df0*/  IABS R60, R117 ;  /* 0x00000075003c7213 */ /* 0x000fe20000000000 */
[----:B------:R-:W-:Y:S01]  /*0e00*/  IMAD.MOV R24, RZ, RZ, -R11 ;  /* 0x000000ffff187224 */ /* 0x000fe200078e0a0b */
[----:B------:R-:W-:Y:S01]  /*0e10*/  IABS R54, R119 ;  /* 0x0000007700367213 */ /* 0x000fe20000000000 */
[----:B------:R-:W-:Y:S01]  /*0e20*/  IMAD.MOV R26, RZ, RZ, -R13 ;  /* 0x000000ffff1a7224 */ /* 0x000fe200078e0a0d */
[----:B------:R-:W-:Y:S01]  /*0e30*/  LOP3.LUT R107, R0, 0x42, RZ, 0xfc, !PT ;  /* 0x00000042006b7812 */ /* 0x000fe200078efcff */
[----:B------:R-:W-:Y:S01]  /*0e40*/  IMAD.MOV R28, RZ, RZ, -R15 ;  /* 0x000000ffff1c7224 */ /* 0x000fe200078e0a0f */
[----:B------:R-:W-:Y:S01]  /*0e50*/  LOP3.LUT R55, R20, 0x36, R193, 0xfe, !PT ;  /* 0x0000003614377812 */ /* 0x000fe200078efec1 */
[----:B------:R-:W-:Y:S01]  /*0e60*/  IMAD.MOV R30, RZ, RZ, -R16 ;  /* 0x000000ffff1e7224 */ /* 0x000fe200078e0a10 */
[----:B------:R-:W-:Y:S01]  /*0e70*/  IABS R76, R107 ;  /* 0x0000006b004c7213 */ /* 0x000fe20000000000 */
[C---:B------:R-:W-:Y:S01]  /*0e80*/  IMAD R16, R3.reuse, R18, R17 ;  /* 0x0000001203107224 */ /* 0x040fe200078e0211 */
[----:B------:R-:W-:Y:S01]  /*0e90*/  IABS R64, R55 ;  /* 0x0000003700407213 */ /* 0x000fe20000000000 */
[C---:B------:R-:W-:Y:S01]  /*0ea0*/  IMAD R18, R3.reuse, R24, R19 ;  /* 0x0000001803127224 */ /* 0x040fe200078e0213 */
[C---:B------:R-:W-:Y:S01]  /*0eb0*/  LOP3.LUT R95, R0.reuse, 0x4c, RZ, 0xfc, !PT ;  /* 0x0000004c005f7812 */ /* 0x040fe200078efcff */
[C---:B------:R-:W-:Y:S01]  /*0ec0*/  IMAD R24, R3.reuse, R26, R21 ;  /* 0x0000001a03187224 */ /* 0x040fe200078e0215 */
[----:B------:R-:W-:Y:S01]  /*0ed0*/  LOP3.LUT R109, R0, 0x40, RZ, 0xfc, !PT ;  /* 0x00000040006d7812 */ /* 0x000fe200078efcff */
[C---:B------:R-:W-:Y:S01]  /*0ee0*/  IMAD R26, R3.reuse, R28, R25 ;  /* 0x0000001c031a7224 */ /* 0x040fe200078e0219 */
[----:B------:R-:W-:Y:S01]  /*0ef0*/  IABS R86, R95 ;  /* 0x0000005f00567213 */ /* 0x000fe20000000000 */
[----:B------:R-:W-:Y:S01]  /*0f00*/  IMAD R28, R3, R30, R27 ;  /* 0x0000001e031c7224 */ /* 0x000fe200078e021b */
[----:B------:R-:W-:Y:S01]  /*0f10*/  IABS R30, R137 ;  /* 0x00000089001e7213 */ /* 0x000fe20000000000 */
[----:B------:R-:W-:Y:S01]  /*0f20*/  IMAD.HI.U32 R15, R4, R36, RZ ;  /* 0x00000024040f7227 */ /* 0x000fe200078e00ff */
[----:B------:R-:W-:Y:S01]  /*0f30*/  IABS R74, R109 ;  /* 0x0000006d004a7213 */ /* 0x000fe20000000000 */
[----:B------:R-:W-:Y:S01]  /*0f40*/  STL [R1+0x64], R137 ;  /* 0x0000648901007387 */ /* 0x000fe20000100800 */
[----:B------:R-:W-:Y:S01]  /*0f50*/  LOP3.LUT R85, R0, 0x56, RZ, 0xfc, !PT ;  /* 0x0000005600557812 */ /* 0x000fe200078efcff */
[----:B------:R-:W-:Y:S01]  /*0f60*/  IMAD.HI.U32 R9, R4, R30, RZ ;  /* 0x0000001e04097227 */ /* 0x000fe200078e00ff */
[----:B------:R-:W-:-:S02]  /*0f70*/  LOP3.LUT R97, R0, 0x4a, RZ, 0xfc, !PT ;  /* 0x0000004a00617812 */ /* 0x000fc400078efcff */
[----:B------:R-:W-:Y:S01]  /*0f80*/  IABS R96, R85 ;  /* 0x0000005500607213 */ /* 0x000fe20000000000 */
[----:B------:R-:W-:Y:S01]  /*0f90*/  IMAD.MOV R9, RZ, RZ, -R9 ;  /* 0x000000ffff097224 */ /* 0x000fe200078e0a09 */
[----:B------:R-:W-:Y:S01]  /*0fa0*/  IABS R84, R97 ;  /* 0x0000006100547213 */ /* 0x000fe20000000000 */
[----:B------:R-:W-:Y:S01]  /*0fb0*/  IMAD.MOV R15, RZ, RZ, -R15 ;  /* 0x000000ffff0f7224 */ /* 0x000fe200078e0a0f */
[C---:B------:R-:W-:Y:S01]  /*0fc0*/  LOP3.LUT R75, R0.reuse, 0x60, RZ, 0xfc, !PT ;  /* 0x00000060004b7812 */ /* 0x040fe200078efcff */
[C---:B------:R-:W-:Y:S01]  /*0fd0*/  IMAD R30, R3.reuse, R9, R30 ;  /* 0x00000009031e7224 */ /* 0x040fe200078e021e */
[----:B------:R-:W-:Y:S01]  /*0fe0*/  LOP3.LUT R87, R0, 0x54, RZ, 0xfc, !PT ;  /* 0x0000005400577812 */ /* 0x000fe200078efcff */
[----:B------:R-:W-:Y:S01]  /*0ff0*/  IMAD.HI.U32 R9, R4, R40, RZ ;  /* 0x0000002804097227 */ /* 0x000fe200078e00ff */
[----:B------:R-:W-:Y:S02]  /*1000*/  IABS R106, R75 ;  /* 0x0000004b006a7213 */ /* 0x000fe40000000000 */
[----:B------:R-:W-:Y:S01]  /*1010*/  IABS R94, R87 ;  /* 0x00000057005e7213 */ /* 0x000fe20000000000 */
[----:B------:R-:W-:Y:S01]  /*1020*/  IMAD R36, R3, R15, R36 ;  /* 0x0000000f03247224 */ /* 0x000fe200078e0224 */
[----:B------:R-:W-:Y:S01]  /*1030*/  LOP3.LUT R65, R0, 0x6a, RZ, 0xfc, !PT ;  /* 0x0000006a00417812 */ /* 0x000fe200078efcff */
[----:B------:R-:W-:Y:S01]  /*1040*/  IMAD.HI.U32 R15, R4, R46, RZ ;  /* 0x0000002e040f7227 */ /* 0x000fe200078e00ff */
[----:B------:R-:W-:-:S02]  /*1050*/  LOP3.LUT R77, R0, 0x5e, RZ, 0xfc, !PT ;  /* 0x0000005e004d7812 */ /* 0x000fc400078efcff */
[----:B------:R-:W-:Y:S01]  /*1060*/  IABS R116, R65 ;  /* 0x0000004100747213 */ /* 0x000fe20000000000 */
[----:B------:R-:W-:Y:S01]  /*1070*/  IMAD.MOV R9, RZ, RZ, -R9 ;  /* 0x000000ffff097224 */ /* 0x000fe200078e0a09 */
[----:B------:R-:W-:Y:S01]  /*1080*/  IABS R104, R77 ;  /* 0x0000004d00687213 */ /* 0x000fe20000000000 */
[----:B------:R-:W-:Y:S01]  /*1090*/  IMAD.HI.U32 R13, R4, R34, RZ ;  /* 0x00000022040d7227 */ /* 0x000fe200078e00ff */
[C---:B------:R-:W-:Y:S02]  /*10a0*/  LOP3.LUT R67, R0.reuse, 0x68, RZ, 0xfc, !PT ;  /* 0x0000006800437812 */ /* 0x040fe400078efcff */
[C---:B------:R-:W-:Y:S01]  /*10b0*/  LOP3.LUT R39, R0.reuse, 0x74, RZ, 0xfc, !PT ;  /* 0x0000007400277812 */ /* 0x040fe200078efcff */
[----:B------:R-:W-:Y:S01]  /*10c0*/  IMAD.MOV R15, RZ, RZ, -R15 ;  /* 0x000000ffff0f7224 */ /* 0x000fe200078e0a0f */
[----:B------:R-:W-:Y:S01]  /*10d0*/  IABS R114, R67 ;  /* 0x0000004300727213 */ /* 0x000fe20000000000 */
[C---:B------:R-:W-:Y:S01]  /*10e0*/  IMAD R40, R3.reuse, R9, R40 ;  /* 0x0000000903287224 */ /* 0x040fe200078e0228 */
[----:B------:R-:W-:Y:S01]  /*10f0*/  IABS R126, R39 ;  /* 0x00000027007e7213 */ /* 0x000fe20000000000 */
[----:B------:R-:W-:Y:S01]  /*1100*/  IMAD.MOV R13, RZ, RZ, -R13 ;  /* 0x000000ffff0d7224 */ /* 0x000fe200078e0a0d */
[----:B------:R-:W-:Y:S01]  /*1110*/  LOP3.LUT R31, R0, 0x7e, RZ, 0xfc, !PT ;  /* 0x0000007e001f7812 */ /* 0x000fe200078efcff */
[----:B------:R-:W-:Y:S01]  /*1120*/  IMAD.HI.U32 R9, R4, R50, RZ ;  /* 0x0000003204097227 */ /* 0x000fe200078e00ff */
[----:B------:R-:W-:-:S02]  /*1130*/  ISETP.GT.U32.AND P1, PT, R3, R8, PT ;  /* 0x000000080300720c */ /* 0x000fc40003f24070 */
[----:B------:R-:W-:Y:S01]  /*1140*/  IABS R136, R31 ;  /* 0x0000001f00887213 */ /* 0x000fe20000000000 */
[C---:B------:R-:W-:Y:S01]  /*1150*/  IMAD R46, R3.reuse, R15, R46 ;  /* 0x0000000f032e7224 */ /* 0x040fe200078e022e */
[C---:B------:R-:W-:Y:S01]  /*1160*/  ISETP.GT.U32.AND P2, PT, R3.reuse, R6, PT ;  /* 0x000000060300720c */ /* 0x040fe20003f44070 */
[C---:B------:R-:W-:Y:S01]  /*1170*/  IMAD R34, R3.reuse, R13, R34 ;  /* 0x0000000d03227224 */ /* 0x040fe200078e0222 */
[--C-:B------:R-:W-:Y:S01]  /*1180*/  LOP3.LUT R135, R20, 0x16, R193.reuse, 0xfe, !PT ;  /* 0x0000001614877812 */ /* 0x100fe200078efec1 */
[----:B------:R-:W-:Y:S01]  /*1190*/  IMAD.HI.U32 R15, R4, R56, RZ ;  /* 0x00000038040f7227 */ /* 0x000fe200078e00ff */
[C---:B------:R-:W-:Y:S02]  /*11a0*/  ISETP.GT.U32.AND P4, PT, R3.reuse, R16, PT ;  /* 0x000000100300720c */ /* 0x040fe40003f84070 */
[----:B------:R-:W-:Y:S01]  /*11b0*/  LOP3.LUT R129, R20, 0x1c, R193, 0xfe, !PT ;  /* 0x0000001c14817812 */ /* 0x000fe200078efec1 */
[----:B------:R-:W-:Y:S01]  /*11c0*/  IMAD.MOV R9, RZ, RZ, -R9 ;  /* 0x000000ffff097224 */ /* 0x000fe200078e0a09 */
[----:B------:R-:W-:Y:S01]  /*11d0*/  IABS R32, R135 ;  /* 0x0000008700207213 */ /* 0x000fe20000000000 */
[----:B------:R-:W-:Y:S01]  /*11e0*/  IMAD.HI.U32 R13, R4, R44, RZ ;  /* 0x0000002c040d7227 */ /* 0x000fe200078e00ff */
[----:B------:R-:W-:Y:S01]  /*11f0*/  IABS R38, R129 ;  /* 0x0000008100267213 */ /* 0x000fe20000000000 */
[----:B------:R-:W-:Y:S01]  /*1200*/  STL [R1+0x60], R135 ;  /* 0x0000608701007387 */ /* 0x000fe20000100800 */
[C---:B------:R-:W-:Y:S01]  /*1210*/  ISETP.GT.U32.AND P5, PT, R3.reuse, R14, PT ;  /* 0x0000000e0300720c */ /* 0x040fe20003fa4070 */
[----:B------:R-:W-:Y:S01]  /*1220*/  IMAD.MOV R15, RZ, RZ, -R15 ;  /* 0x000000ffff0f7224 */ /* 0x000fe200078e0a0f */
[C-C-:B------:R-:W-:Y:S01]  /*1230*/  LOP3.LUT R45, R20.reuse, 0x20, R193.reuse, 0xfe, !PT ;  /* 0x00000020142d7812 */ /* 0x140fe200078efec1 */
[C---:B------:R-:W-:Y:S01]  /*1240*/  IMAD R50, R3.reuse, R9, R50 ;  /* 0x0000000903327224 */ /* 0x040fe200078e0232 */
[----:B------:R-:W-:Y:S01]  /*1250*/  LOP3.LUT R47, R20, 0x26, R193, 0xfe, !PT ;  /* 0x00000026142f7812 */ /* 0x000fe200078efec1 */
[----:B------:R-:W-:Y:S01]  /*1260*/  IMAD.MOV R13, RZ, RZ, -R13 ;  /* 0x000000ffff0d7224 */ /* 0x000fe200078e0a0d */
[----:B------:R-:W-:Y:S01]  /*1270*/  IABS R42, R45 ;  /* 0x0000002d002a7213 */ /* 0x000fe20000000000 */
[----:B------:R-:W-:Y:S01]  /*1280*/  IMAD.HI.U32 R9, R4, R60, RZ ;  /* 0x0000003c04097227 */ /* 0x000fe200078e00ff */
[----:B------:R-:W-:Y:S01]  /*1290*/  IABS R48, R47 ;  /* 0x0000002f00307213 */ /* 0x000fe20000000000 */
[----:B------:R-:W-:Y:S01]  /*12a0*/  STL [R1+0x5c], R133 ;  /* 0x00005c8501007387 */ /* 0x000fe20000100800 */
[C-C-:B------:R-:W-:Y:S01]  /*12b0*/  LOP3.LUT R121, R20.reuse, 0x2a, R193.reuse, 0xfe, !PT ;  /* 0x0000002a14797812 */ /* 0x140fe200078efec1 */
[C---:B------:R-:W-:Y:S01]  /*12c0*/  IMAD R56, R3.reuse, R15, R56 ;  /* 0x0000000f03387224 */ /* 0x040fe200078e0238 */
[----:B------:R-:W-:Y:S01]  /*12d0*/  LOP3.LUT R53, R20, 0x30, R193, 0xfe, !PT ;  /* 0x0000003014357812 */ /* 0x000fe200078efec1 */
[C---:B------:R-:W-:Y:S01]  /*12e0*/  IMAD R44, R3.reuse, R13, R44 ;  /* 0x0000000d032c7224 */ /* 0x040fe200078e022c */
[----:B------:R-:W-:Y:S01]  /*12f0*/  IABS R52, R121 ;  /* 0x0000007900347213 */ /* 0x000fe20000000000 */
[----:B------:R-:W-:Y:S01]  /*1300*/  IMAD.MOV R15, RZ, RZ, -R9 ;  /* 0x000000ffff0f7224 */ /* 0x000fe200078e0a09 */
[----:B------:R-:W-:Y:S01]  /*1310*/  IABS R58, R53 ;  /* 0x00000035003a7213 */ /* 0x000fe20000000000 */
[----:B------:R-:W-:Y:S01]  /*1320*/  IMAD.HI.U32 R13, R4, R54, RZ ;  /* 0x00000036040d7227 */ /* 0x000fe200078e00ff */
[C-C-:B------:R-:W-:Y:S01]  /*1330*/  LOP3.LUT R115, R20.reuse, 0x34, R193.reuse, 0xfe, !PT ;  /* 0x0000003414737812 */ /* 0x140fe200078efec1 */
[----:B------:R-:W-:Y:S01]  /*1340*/  STL [R1+0x58], R131 ;  /* 0x0000588301007387 */ /* 0x000fe20000100800 */
        /* <DEDUP_REMOVED lines=14> */
[----:B------:R-:W-:Y:S01]  /*1430*/  LOP3.LUT R59, R20, 0x3e, R193, 0xfe, !PT ;  /* 0x0000003e143b7812 */ /* 0x000fe200078efec1 */
[----:B------:R-:W-:Y:S01]  /*1440*/  STL [R1+0x50], R127 ;  /* 0x0000507f01007387 */ /* 0x000fe20000100800 */
[C---:B------:R-:W-:Y:S01]  /*1450*/  LOP3.LUT R105, R0.reuse, 0x44, RZ, 0xfc, !PT ;  /* 0x0000004400697812 */ /* 0x040fe200078efcff */
[C---:B------:R-:W-:Y:S01]  /*1460*/  IMAD R76, R3.reuse, R15, R76 ;  /* 0x0000000f034c7224 */ /* 0x040fe200078e024c */
[----:B------:R-:W-:Y:S01]  /*1470*/  LOP3.LUT R103, R0, 0x46, RZ, 0xfc, !PT ;  /* 0x0000004600677812 */ /* 0x000fe200078efcff */
[----:B------:R-:W-:Y:S01]  /*1480*/  IMAD.MOV R13, RZ, RZ, -R13 ;  /* 0x000000ffff0d7224 */ /* 0x000fe200078e0a0d */
[----:B------:R-:W-:Y:S01]  /*1490*/  IABS R72, R59 ;  /* 0x0000003b00487213 */ /* 0x000fe20000000000 */
[----:B------:R-:W-:Y:S01]  /*14a0*/  IMAD.HI.U32 R15, R4, R86, RZ ;  /* 0x00000056040f7227 */ /* 0x000fe200078e00ff */
[----:B------:R-:W-:Y:S01]  /*14b0*/  IABS R78, R105 ;  /* 0x00000069004e7213 */ /* 0x000fe20000000000 */
[----:B------:R-:W-:Y:S01]  /*14c0*/  STL [R1+0x4c], R45 ;  /* 0x00004c2d01007387 */ /* 0x000fe20000100800 */
[----:B------:R-:W-:Y:S01]  /*14d0*/  IABS R80, R103 ;  /* 0x0000006700507213 */ /* 0x000fe20000000000 */
[C---:B------:R-:W-:Y:S01]  /*14e0*/  IMAD R64, R3.reuse, R13, R64 ;  /* 0x0000000d03407224 */ /* 0x040fe200078e0240 */
[C---:B------:R-:W-:Y:S01]  /*14f0*/  LOP3.LUT R99, R0.reuse, 0x48, RZ, 0xfc, !PT ;  /* 0x0000004800637812 */ /* 0x040fe200078efcff */
[----:B------:R-:W-:Y:S01]  /*1500*/  IMAD.MOV R15, RZ, RZ, -R15 ;  /* 0x000000ffff0f7224 */ /* 0x000fe200078e0a0f */
[----:B------:R-:W-:Y:S01]  /*1510*/  LOP3.LUT R93, R0, 0x4e, RZ, 0xfc, !PT ;  /* 0x0000004e005d7812 */ /* 0x000fe200078efcff */
        /* <DEDUP_REMOVED lines=11> */
[----:B------:R-:W-:Y:S01]  /*15d0*/  LOP3.LUT R91, R0, 0x50, RZ, 0xfc, !PT ;  /* 0x00000050005b7812 */ /* 0x000fe200078efcff */
[C---:B------:R-:W-:Y:S01]  /*15e0*/  IMAD R74, R3.reuse, R13, R74 ;  /* 0x0000000d034a7224 */ /* 0x040fe200078e024a */
[----:B------:R-:W-:Y:S01]  /*15f0*/  IABS R98, R83 ;  /* 0x0000005300627213 */ /* 0x000fe20000000000 */
[----:B------:R-:W-:Y:S01]  /*1600*/  IMAD.MOV R15, RZ, RZ, -R15 ;  /* 0x000000ffff0f7224 */ /* 0x000fe200078e0a0f */
[----:B------:R-:W-:Y:S01]  /*1610*/  IABS R90, R91 ;  /* 0x0000005b005a7213 */ /* 0x000fe20000000000 */
[----:B------:R-:W-:Y:S01]  /*1620*/  IMAD.HI.U32 R13, R4, R84, RZ ;  /* 0x00000054040d7227 */ /* 0x000fe200078e00ff */
[C---:B------:R-:W-:Y:S01]  /*1630*/  LOP3.LUT R79, R0.reuse, 0x5c, RZ, 0xfc, !PT ;  /* 0x0000005c004f7812 */ /* 0x040fe200078efcff */
[----:B------:R-:W-:Y:S01]  /*1640*/  STL [R1+0x40], R47 ;  /* 0x0000402f01007387 */ /* 0x000fe20000100800 */
[C---:B------:R-:W-:Y:S01]  /*1650*/  LOP3.LUT R81, R0.reuse, 0x5a, RZ, 0xfc, !PT ;  /* 0x0000005a00517812 */ /* 0x040fe200078efcff */
[C---:B------:R-:W-:Y:S01]  /*1660*/  IMAD R96, R3.reuse, R15, R96 ;  /* 0x0000000f03607224 */ /* 0x040fe200078e0260 */
[----:B------:R-:W-:Y:S01]  /*1670*/  IABS R102, R79 ;  /* 0x0000004f00667213 */ /* 0x000fe20000000000 */
        /* <DEDUP_REMOVED lines=21> */
[C---:B------:R-:W-:Y:S01]  /*17d0*/  LOP3.LUT R41, R0.reuse, 0x72, RZ, 0xfc, !PT ;  /* 0x0000007200297812 */ /* 0x040fe200078efcff */
[C---:B------:R-:W-:Y:S01]  /*17e0*/  IMAD R94, R3.reuse, R13, R94 ;  /* 0x0000000d035e7224 */ /* 0x040fe200078e025e */
[----:B------:R-:W-:Y:S01]  /*17f0*/  IABS R122, R43 ;  /* 0x0000002b007a7213 */ /* 0x000fe20000000000 */
[----:B------:R-:W-:Y:S01]  /*1800*/  IMAD.MOV R15, RZ, RZ, -R15 ;  /* 0x000000ffff0f7224 */ /* 0x000fe200078e0a0f */
[----:B------:R-:W-:Y:S01]  /*1810*/  LOP3.LUT R37, R0, 0x76, RZ, 0xfc, !PT ;  /* 0x0000007600257812 */ /* 0x000fe200078efcff */
[----:B------:R-:W-:Y:S01]  /*1820*/  IMAD.HI.U32 R13, R4, R104, RZ ;  /* 0x00000068040d7227 */ /* 0x000fe200078e00ff */
[----:B------:R-:W-:Y:S01]  /*1830*/  LOP3.LUT R63, R0, 0x6c, RZ, 0xfc, !PT ;  /* 0x0000006c003f7812 */ /* 0x000fe200078efcff */
[----:B------:R-:W-:Y:S01]  /*1840*/  STL [R1+0x30], R51 ;  /* 0x0000303301007387 */ /* 0x000fe20000100800 */
[----:B------:R-:W-:Y:S01]  /*1850*/  IABS R124, R41 ;  /* 0x00000029007c7213 */ /* 0x000fe20000000000 */
[C---:B------:R-:W-:Y:S01]  /*1860*/  IMAD R116, R3.reuse, R15, R116 ;  /* 0x0000000f03747224 */ /* 0x040fe200078e0274 */
[----:B------:R-:W-:Y:S01]  /*1870*/  IABS R15, R147 ;  /* 0x00000093000f7213 */ /* 0x000fe20000000000 */
[----:B------:R-:W-:Y:S01]  /*1880*/  IMAD.MOV R13, RZ, RZ, -R13 ;  /* 0x000000ffff0d7224 */ /* 0x000fe200078e0a0d */
[----:B------:R-:W-:Y:S01]  /*1890*/  IABS R128, R37 ;  /* 0x0000002500807213 */ /* 0x000fe20000000000 */
[----:B------:R-:W-:Y:S01]  /*18a0*/  @!P1 IMAD.IADD R8, R8, 0x1, -R3 ;  /* 0x0000000108089824 */ /* 0x000fe200078e0a03 */
[----:B------:R-:W-:Y:S01]  /*18b0*/  IABS R118, R63 ;  /* 0x0000003f00767213 */ /* 0x000fe20000000000 */
[C---:B------:R-:W-:Y:S01]  /*18c0*/  IMAD R104, R3.reuse, R13, R104 ;  /* 0x0000000d03687224 */ /* 0x040fe200078e0268 */
[----:B------:R-:W-:Y:S01]  /*18d0*/  LOP3.LUT R35, R0, 0x78, RZ, 0xfc, !PT ;  /* 0x0000007800237812 */ /* 0x000fe200078efcff */
[----:B------:R-:W-:Y:S01]  /*18e0*/  IMAD.HI.U32 R13, R4, R114, RZ ;  /* 0x00000072040d7227 */ /* 0x000fe200078e00ff */
[----:B------:R-:W-:Y:S01]  /*18f0*/  ISETP.GT.U32.AND P3, PT, R3, R8, PT ;  /* 0x000000080300720c */ /* 0x000fe20003f64070 */
[----:B------:R-:W-:Y:S01]  /*1900*/  STL [R1+0x2c], R53 ;  /* 0x00002c3501007387 */ /* 0x000fe20000100800 */
[C---:B------:R-:W-:Y:S01]  /*1910*/  LOP3.LUT R33, R0.reuse, 0x7a, RZ, 0xfc, !PT ;  /* 0x0000007a00217812 */ /* 0x040fe200078efcff */
[----:B------:R-:W-:Y:S01]  /*1920*/  IMAD.HI.U32 R5, R5, R15, RZ ;  /* 0x0000000f05057227 */ /* 0x000fe200078e00ff */
[----:B------:R-:W-:Y:S01]  /*1930*/  LOP3.LUT R29, R0, 0x7c, RZ, 0xfc, !PT ;  /* 0x0000007c001d7812 */ /* 0x000fe200078efcff */
[----:B------:R-:W-:Y:S01]  /*1940*/  STL [R1+0x28], R117 ;  /* 0x0000287501007387 */ /* 0x000fe20000100800 */
[----:B------:R-:W-:Y:S01]  /*1950*/  IABS R130, R35 ;  /* 0x0000002300827213 */ /* 0x000fe20000000000 */
[----:B------:R-:W-:Y:S01]  /*1960*/  IMAD.MOV R13, RZ, RZ, -R13 ;  /* 0x000000ffff0d7224 */ /* 0x000fe200078e0a0d */
[----:B------:R-:W-:Y:S01]  /*1970*/  IABS R132, R33 ;  /* 0x0000002100847213 */ /* 0x000fe20000000000 */
[----:B------:R-:W-:Y:S01]  /*1980*/  IMAD.MOV R5, RZ, RZ, -R5 ;  /* 0x000000ffff057224 */ /* 0x000fe200078e0a05 */
[----:B------:R-:W-:Y:S01]  /*1990*/  IABS R134, R29 ;  /* 0x0000001d00867213 */ /* 0x000fe20000000000 */
[----:B------:R-:W-:Y:S01]  /*19a0*/  IMAD R114, R3, R13, R114 ;  /* 0x0000000d03727224 */ /* 0x000fe200078e0272 */
[----:B------:R-:W-:Y:S01]  /*19b0*/  STL [R1+0x24], R115 ;  /* 0x0000247301007387 */ /* 0x000fe20000100800 */
[----:B------:R-:W-:Y:S01]  /*19c0*/  IMAD R5, R2, R5, R15 ;  /* 0x0000000502057224 */ /* 0x000fe200078e020f */
[----:B------:R-:W1:Y:S01]  /*19d0*/  LDC.64 R20, c[0x0][0x3a8] ;  /* 0x0000ea00ff147b82 */ /* 0x000e620000000a00 */
[----:B------:R-:W-:Y:S01]  /*19e0*/  IMAD.HI.U32 R13, R4, R126, RZ ;  /* 0x0000007e040d7227 */ /* 0x000fe200078e00ff */
[----:B------:R-:W-:Y:S01]  /*19f0*/  STL [R1+0x20], R55 ;  /* 0x0000203701007387 */ /* 0x000fe20000100800 */
[----:B------:R-:W-:-:S02]  /*1a00*/  LOP3.LUT R25, R193, 0x8, RZ, 0xfc, !PT ;  /* 0x00000008c1197812 */ /* 0x000fc400078efcff */
[----:B------:R-:W-:Y:S01]  /*1a10*/  IMAD.MOV R13, RZ, RZ, -R13 ;  /* 0x000000ffff0d7224 */ /* 0x000fe200078e0a0d */
[----:B------:R-:W-:Y:S01]  /*1a20*/  ISETP.GT.U32.AND P0, PT, R2, R5, PT ;  /* 0x000000050200720c */ /* 0x000fe20003f04070 */
[----:B------:R-:W-:Y:S01]  /*1a30*/  @!P2 IMAD.IADD R6, R6, 0x1, -R3 ;  /* 0x000000010606a824 */ /* 0x000fe200078e0a03 */
[C---:B------:R-:W-:Y:S01]  /*1a40*/  ISETP.GT.U32.AND P2, PT, R3.reuse, R10, PT ;  /* 0x0000000a0300720c */ /* 0x040fe20003f44070 */
[C---:B------:R-:W-:Y:S01]  /*1a50*/  IMAD R126, R3.reuse, R13, R126 ;  /* 0x0000000d037e7224 */ /* 0x040fe200078e027e */
[----:B------:R-:W-:Y:S01]  /*1a60*/  STL [R1+0x1c], R57 ;  /* 0x00001c3901007387 */ /* 0x000fe20000100800 */
[C---:B------:R-:W-:Y:S01]  /*1a70*/  IMAD.HI.U32 R13, R4.reuse, R136, RZ ;  /* 0x00000088040d7227 */ /* 0x040fe200078e00ff */
[----:B------:R-:W-:Y:S02]  /*1a80*/  ISETP.GT.U32.AND P6, PT, R3, R6, PT ;  /* 0x000000060300720c */ /* 0x000fe40003fc4070 */
[----:B------:R-:W-:Y:S01]  /*1a90*/  STL [R1+0x18], R113 ;  /* 0x0000187101007387 */ /* 0x000fe20000100800 */
[----:B------:R-:W-:Y:S01]  /*1aa0*/  IMAD.MOV R13, RZ, RZ, -R13 ;  /* 0x000000ffff0d7224 */ /* 0x000fe200078e0a0d */
[----:B------:R-:W-:Y:S01]  /*1ab0*/  LOP3.LUT R15, R193, 0x10, RZ, 0xfc, !PT ;  /* 0x00000010c10f7812 */ /* 0x000fe200078efcff */
[----:B------:R-:W-:Y:S01]  /*1ac0*/  IMAD.HI.U32 R11, R4, R32, RZ ;  /* 0x00000020040b7227 */ /* 0x000fe200078e00ff */
[----:B------:R-:W-:Y:S03]  /*1ad0*/  STL [R1+0x14], R111 ;  /* 0x0000146f01007387 */ /* 0x000fe60000100800 */
[----:B------:R-:W-:Y:S01]  /*1ae0*/  @!P0 IMAD.IADD R5, R5, 0x1, -R2 ;  /* 0x0000000105058824 */ /* 0x000fe200078e0a02 */
[----:B------:R-:W-:Y:S01]  /*1af0*/  STL [R1+0x10], R59 ;  /* 0x0000103b01007387 */ /* 0x000fe20000100800 */
[----:B------:R-:W-:-:S02]  /*1b00*/  IMAD R136, R3, R13, R136 ;  /* 0x0000000d03887224 */ /* 0x000fc400078e0288 */
[--C-:B------:R-:W-:Y:S01]  /*1b10*/  @!P2 IMAD.IADD R10, R10, 0x1, -R3.reuse ;  /* 0x000000010a0aa824 */ /* 0x100fe200078e0a03 */
[----:B------:R-:W-:Y:S01]  /*1b20*/  ISETP.GT.U32.AND P0, PT, R2, R5, PT ;  /* 0x000000050200720c */ /* 0x000fe20003f04070 */
[----:B------:R-:W-:Y:S01]  /*1b30*/  @!P3 IMAD.IADD R8, R8, 0x1, -R3 ;  /* 0x000000010808b824 */ /* 0x000fe200078e0a03 */
[C---:B------:R-:W-:Y:S01]  /*1b40*/  ISETP.GT.U32.AND P1, PT, R3.reuse, R136, PT ;  /* 0x000000880300720c */ /* 0x040fe20003f24070 */
[----:B------:R-:W-:Y:S01]  /*1b50*/  IMAD.HI.U32 R17, R4, R38, RZ ;  /* 0x0000002604117227 */ /* 0x000fe200078e00ff */
[C---:B------:R-:W-:Y:S01]  /*1b60*/  ISETP.GT.U32.AND P2, PT, R3.reuse, R28, PT ;  /* 0x0000001c0300720c */ /* 0x040fe20003f44070 */
[----:B------:R-:W-:Y:S01]  /*1b70*/  STL [R1+0xc], R109 ;  /* 0x00000c6d01007387 */ /* 0x000fe20000100800 */
[C---:B------:R-:W-:Y:S01]  /*1b80*/  ISETP.GT.U32.AND P3, PT, R3.reuse, R24, PT ;  /* 0x000000180300720c */ /* 0x040fe20003f64070 */
[----:B------:R-:W-:Y:S02]  /*1b90*/  IMAD.MOV R11, RZ, RZ, -R11 ;  /* 0x000000ffff0b7224 */ /* 0x000fe400078e0a0b */
[----:B------:R-:W-:Y:S01]  /*1ba0*/  @!P4 IMAD.IADD R16, R16, 0x1, -R3 ;  /* 0x000000011010c824 */ /* 0x000fe200078e0a03 */
[----:B------:R-:W-:Y:S01]  /*1bb0*/  ISETP.GT.U32.AND P4, PT, R3, R34, PT ;  /* 0x000000220300720c */ /* 0x000fe20003f84070 */
[----:B------:R-:W-:Y:S01]  /*1bc0*/  IMAD.MOV R17, RZ, RZ, -R17 ;  /* 0x000000ffff117224 */ /* 0x000fe200078e0a11 */
[----:B------:R-:W-:Y:S01]  /*1bd0*/  STL [R1+0xc8], R107 ;  /* 0x0000c86b01007387 */ /* 0x000fe20000100800 */
[----:B------:R-:W-:Y:S01]  /*1be0*/  @!P0 IMAD.IADD R5, R5, 0x1, -R2 ;  /* 0x0000000105058824 */ /* 0x000fe200078e0a02 */
[C---:B------:R-:W-:Y:S01]  /*1bf0*/  ISETP.GT.U32.AND P0, PT, R3.reuse, R12, PT ;  /* 0x0000000c0300720c */ /* 0x040fe20003f04070 */
[----:B------:R-:W-:Y:S01]  /*1c00*/  @!P1 IMAD.IADD R136, R136, 0x1, -R3 ;  /* 0x0000000188889824 */ /* 0x000fe200078e0a03 */
[C---:B------:R-:W-:Y:S01]  /*1c10*/  ISETP.GT.U32.AND P1, PT, R3.reuse, R18, PT ;  /* 0x000000120300720c */ /* 0x040fe20003f24070 */
[C---:B------:R-:W-:Y:S01]  /*1c20*/  IMAD R32, R3.reuse, R11, R32 ;  /* 0x0000000b03207224 */ /* 0x040fe200078e0220 */
[----:B------:R-:W-:Y:S01]  /*1c30*/  SHF.R.S32.HI R2, RZ, 0x6, R101 ;  /* 0x00000006ff027819 */ /* 0x000fe20000011465 */
[--C-:B------:R-:W-:Y:S01]  /*1c40*/  @!P2 IMAD.IADD R28, R28, 0x1, -R3.reuse ;  /* 0x000000011c1ca824 */ /* 0x100fe200078e0a03 */
[----:B------:R-:W-:Y:S01]  /*1c50*/  STL [R1+0xc4], R105 ;  /* 0x0000c46901007387 */ /* 0x000fe20000100800 */
[C---:B------:R-:W-:Y:S01]  /*1c60*/  IMAD R38, R3.reuse, R17, R38 ;  /* 0x0000001103267224 */ /* 0x040fe200078e0226 */
[----:B------:R-:W-:Y:S01]  /*1c70*/  SGXT R2, R2, 0x1 ;  /* 0x000000010202781a */ /* 0x000fe20000000200 */
[--C-:B------:R-:W-:Y:S01]  /*1c80*/  @!P6 IMAD.IADD R6, R6, 0x1, -R3.reuse ;  /* 0x000000010606e824 */ /* 0x100fe200078e0a03 */
[C---:B------:R-:W-:Y:S01]  /*1c90*/  ISETP.GT.U32.AND P6, PT, R3.reuse, R26, PT ;  /* 0x0000001a0300720c */ /* 0x040fe20003fc4070 */
        /* <DEDUP_REMOVED lines=10> */
[----:B------:R-:W-:Y:S01]  /*1d40*/  IMAD.HI.U32 R11, R4, R42, RZ ;  /* 0x0000002a040b7227 */ /* 0x000fe200078e00ff */
[C---:B------:R-:W-:Y:S01]  /*1d50*/  ISETP.GT.U32.AND P4, PT, R3.reuse, R18, PT ;  /* 0x000000120300720c */ /* 0x040fe20003f84070 */
[----:B------:R-:W-:Y:S02]  /*1d60*/  STL [R1+0x100], R103 ;  /* 0x0001006701007387 */ /* 0x000fe40000100800 */
        /* <DEDUP_REMOVED lines=8> */
[----:B------:R-:W-:Y:S01]  /*1df0*/  @!P5 IMAD.IADD R32, R32, 0x1, -R3 ;  /* 0x000000012020d824 */ /* 0x000fe200078e0a03 */
[C---:B------:R-:W-:Y:S01]  /*1e00*/  ISETP.GT.U32.AND P5, PT, R3.reuse, R16, PT ;  /* 0x000000100300720c */ /* 0x040fe20003fa4070 */
[----:B------:R-:W-:Y:S01]  /*1e10*/  IMAD.MOV R11, RZ, RZ, -R11 ;  /* 0x000000ffff0b7224 */ /* 0x000fe200078e0a0b */
[----:B------:R-:W-:Y:S01]  /*1e20*/  STL [R1+0xfc], R99 ;  /* 0x0000fc6301007387 */ /* 0x000fe20000100800 */
[--C-:B------:R-:W-:Y:S01]  /*1e30*/  @!P3 IMAD.IADD R38, R38, 0x1, -R3.reuse ;  /* 0x000000012626b824 */ /* 0x100fe200078e0a03 */
[C---:B------:R-:W-:Y:S01]  /*1e40*/  ISETP.GT.U32.AND P3, PT, R3.reuse, R26, PT ;  /* 0x0000001a0300720c */ /* 0x040fe20003f64070 */
[C---:B------:R-:W-:Y:S01]  /*1e50*/  IMAD R42, R3.reuse, R11, R42 ;  /* 0x0000000b032a7224 */ /* 0x040fe200078e022a */
[----:B------:R-:W-:Y:S01]  /*1e60*/  STL [R1+0xf8], R97 ;  /* 0x0000f86101007387 */ /* 0x000fe20000100800 */
[--C-:B------:R-:W-:Y:S01]  /*1e70*/  @!P0 IMAD.IADD R14, R14, 0x1, -R3.reuse ;  /* 0x000000010e0e8824 */ /* 0x100fe200078e0a03 */
[C---:B------:R-:W-:Y:S01]  /*1e80*/  ISETP.GT.U32.AND P0, PT, R3.reuse, R30, PT ;  /* 0x0000001e0300720c */ /* 0x040fe20003f04070 */
[--C-:B------:R-:W-:Y:S01]  /*1e90*/  @!P4 IMAD.IADD R18, R18, 0x1, -R3.reuse ;  /* 0x000000011212c824 */ /* 0x100fe200078e0a03 */
[C---:B------:R-:W-:Y:S01]  /*1ea0*/  ISETP.GT.U32.AND P4, PT, R3.reuse, R34, PT ;  /* 0x000000220300720c */ /* 0x040fe20003f84070 */
[--C-:B------:R-:W-:Y:S01]  /*1eb0*/  @!P1 IMAD.IADD R24, R24, 0x1, -R3.reuse ;  /* 0x0000000118189824 */ /* 0x100fe200078e0a03 */
[C---:B------:R-:W-:Y:S01]  /*1ec0*/  ISETP.GT.U32.AND P1, PT, R3.reuse, R36, PT ;  /* 0x000000240300720c */ /* 0x040fe20003f24070 */
[----:B------:R-:W-:Y:S01]  /*1ed0*/  IMAD.HI.U32 R17, R4, R48, RZ ;  /* 0x0000003004117227 */ /* 0x000fe200078e00ff */
[----:B------:R-:W-:Y:S03]  /*1ee0*/  STL [R1+0xf4], R95 ;  /* 0x0000f45f01007387 */ /* 0x000fe60000100800 */
[----:B------:R-:W-:Y:S01]  /*1ef0*/  @!P2 IMAD.IADD R28, R28, 0x1, -R3 ;  /* 0x000000011c1ca824 */ /* 0x000fe200078e0a03 */
[----:B------:R-:W-:Y:S01]  /*1f00*/  ISETP.GT.U32.AND P2, PT, R3, R42, PT ;  /* 0x0000002a0300720c */ /* 0x000fe20003f44070 */
[----:B------:R-:W-:Y:S01]  /*1f10*/  IMAD.MOV R17, RZ, RZ, -R17 ;  /* 0x000000ffff117224 */ /* 0x000fe200078e0a11 */
[----:B------:R-:W-:Y:S01]  /*1f20*/  STL [R1+0xf0], R93 ;  /* 0x0000f05d01007387 */ /* 0x000fe20000100800 */
[----:B------:R-:W-:-:S03]  /*1f30*/  IMAD.HI.U32 R11, R4, R52, RZ ;  /* 0x00000034040b7227 */ /* 0x000fc600078e00ff */
[----:B------:R-:W-:Y:S01]  /*1f40*/  STL [R1+0xec], R91 ;  /* 0x0000ec5b01007387 */ /* 0x000fe20000100800 */
[--C-:B------:R-:W-:Y:S01]  /*1f50*/  @!P5 IMAD.IADD R16, R16, 0x1, -R3.reuse ;  /* 0x000000011010d824 */ /* 0x100fe200078e0a03 */
[C---:B------:R-:W-:Y:S01]  /*1f60*/  ISETP.GT.U32.AND P5, PT, R3.reuse, R32, PT ;  /* 0x000000200300720c */ /* 0x040fe20003fa4070 */
[C---:B------:R-:W-:Y:S01]  /*1f70*/  IMAD R48, R3.reuse, R17, R48 ;  /* 0x0000001103307224 */ /* 0x040fe200078e0230 */
[----:B------:R-:W-:Y:S01]  /*1f80*/  STL [R1+0xe8], R89 ;  /* 0x0000e85901007387 */ /* 0x000fe20000100800 */
[--C-:B------:R-:W-:Y:S01]  /*1f90*/  @!P6 IMAD.IADD R10, R10, 0x1, -R3.reuse ;  /* 0x000000010a0ae824 */ /* 0x100fe200078e0a03 */
[C---:B------:R-:W-:Y:S01]  /*1fa0*/  ISETP.GT.U32.AND P6, PT, R3.reuse, R38, PT ;  /* 0x000000260300720c */ /* 0x040fe20003fc4070 */
[----:B------:R-:W-:Y:S01]  /*1fb0*/  @!P3 IMAD.IADD R26, R26, 0x1, -R3 ;  /* 0x000000011a1ab824 */ /* 0x000fe200078e0a03 */
[C---:B------:R-:W-:Y:S01]  /*1fc0*/  ISETP.GT.U32.AND P3, PT, R3.reuse, R40, PT ;  /* 0x000000280300720c */ /* 0x040fe20003f64070 */
[----:B------:R-:W-:Y:S01]  /*1fd0*/  IMAD.HI.U32 R17, R4, R58, RZ ;  /* 0x0000003a04117227 */ /* 0x000fe200078e00ff */
[----:B------:R-:W-:Y:S03]  /*1fe0*/  STL [R1+0xe4], R87 ;  /* 0x0000e45701007387 */ /* 0x000fe60000100800 */
[----:B------:R-:W-:Y:S01]  /*1ff0*/  IMAD.MOV R11, RZ, RZ, -R11 ;  /* 0x000000ffff0b7224 */ /* 0x000fe200078e0a0b */
[----:B------:R-:W-:Y:S01]  /*2000*/  STL [R1+0xe0], R85 ;  /* 0x0000e05501007387 */ /* 0x000fe20000100800 */
        /* <DEDUP_REMOVED lines=8> */
[----:B------:R-:W-:-:S02]  /*2090*/  IMAD R52, R3, R11, R52 ;  /* 0x0000000b03347224 */ /* 0x000fc400078e0234 */
[----:B------:R-:W-:Y:S01]  /*20a0*/  IMAD.HI.U32 R11, R4, R62, RZ ;  /* 0x0000003e040b7227 */ /* 0x000fe200078e00ff */
[----:B------:R-:W-:Y:S03]  /*20b0*/  STL [R1+0xd8], R81 ;  /* 0x0000d85101007387 */ /* 0x000fe60000100800 */
[----:B------:R-:W-:Y:S01]  /*20c0*/  @!P2 IMAD.IADD R42, R42, 0x1, -R3 ;  /* 0x000000012a2aa824 */ /* 0x000fe200078e0a03 */
[C---:B------:R-:W-:Y:S01]  /*20d0*/  ISETP.GT.U32.AND P2, PT, R3.reuse, R56, PT ;  /* 0x000000380300720c */ /* 0x040fe20003f44070 */
[C---:B------:R-:W-:Y:S01]  /*20e0*/  IMAD R58, R3.reuse, R17, R58 ;  /* 0x00000011033a7224 */ /* 0x040fe200078e023a */
[----:B------:R-:W-:Y:S01]  /*20f0*/  STL [R1+0xd4], R79 ;  /* 0x0000d44f01007387 */ /* 0x000fe20000100800 */
[----:B------:R-:W-:Y:S02]  /*2100*/  IMAD.MOV R17, RZ, RZ, -R11 ;  /* 0x000000ffff117224 */ /* 0x000fe400078e0a0b */
        /* <DEDUP_REMOVED lines=32> */
[----:B------:R-:W-:Y:S01]  /*2310*/  @!P2 IMAD.IADD R44, R44, 0x1, -R3 ;  /* 0x000000012c2ca824 */ /* 0x000fe200078e0a03 */
[C---:B------:R-:W-:Y:S01]  /*2320*/  ISETP.GT.U32.AND P2, PT, R3.reuse, R56, PT ;  /* 0x000000380300720c */ /* 0x040fe20003f44070 */
[----:B------:R-:W-:Y:S01]  /*2330*/  IMAD R66, R3, R9, R66 ;  /* 0x0000000903427224 */ /* 0x000fe200078e0242 */
[----:B------:R-:W-:Y:S01]  /*2340*/  STL [R1+0xbc], R71 ;  /* 0x0000bc4701007387 */ /* 0x000fe20000100800 */
[----:B------:R-:W-:-:S03]  /*2350*/  IMAD.HI.U32 R9, R4, R70, RZ ;  /* 0x0000004604097227 */ /* 0x000fc600078e00ff */
[----:B------:R-:W-:Y:S01]  /*2360*/  STL [R1+0xb8], R69 ;  /* 0x0000b84501007387 */ /* 0x000fe20000100800 */
[----:B------:R-:W-:-:S03]  /*2370*/  IMAD.HI.U32 R11, R4, R68, RZ ;  /* 0x00000044040b7227 */ /* 0x000fc600078e00ff */
[----:B------:R-:W-:Y:S01]  /*2380*/  STL [R1+0xb4], R67 ;  /* 0x0000b44301007387 */ /* 0x000fe20000100800 */
[----:B------:R-:W-:Y:S01]  /*2390*/  @!P5 IMAD.IADD R60, R60, 0x1, -R3 ;  /* 0x000000013c3cd824 */ /* 0x000fe200078e0a03 */
[C---:B------:R-:W-:Y:S01]  /*23a0*/  ISETP.GT.U32.AND P5, PT, R3.reuse, R48, PT ;  /* 0x000000300300720c */ /* 0x040fe20003fa4070 */
[----:B------:R-:W-:Y:S01]  /*23b0*/  IMAD.MOV R9, RZ, RZ, -R9 ;  /* 0x000000ffff097224 */ /* 0x000fe200078e0a09 */
[----:B------:R-:W-:Y:S01]  /*23c0*/  STL [R1+0xb0], R65 ;  /* 0x0000b04101007387 */ /* 0x000fe20000100800 */
[----:B------:R-:W-:Y:S01]  /*23d0*/  @!P3 IMAD.IADD R42, R42, 0x1, -R3 ;  /* 0x000000012a2ab824 */ /* 0x000fe200078e0a03 */
[C---:B------:R-:W-:Y:S01]  /*23e0*/  ISETP.GT.U32.AND P3, PT, R3.reuse, R54, PT ;  /* 0x000000360300720c */ /* 0x040fe20003f64070 */
[----:B------:R-:W-:Y:S01]  /*23f0*/  IMAD.MOV R11, RZ, RZ, -R11 ;  /* 0x000000ffff0b7224 */ /* 0x000fe200078e0a0b */
[----:B------:R-:W-:Y:S01]  /*2400*/  STL [R1+0xac], R63 ;  /* 0x0000ac3f01007387 */ /* 0x000fe20000100800 */
[C---:B------:R-:W-:Y:S02]  /*2410*/  IMAD R70, R3.reuse, R9, R70 ;  /* 0x0000000903467224 */ /* 0x040fe400078e0246 */
[--C-:B------:R-:W-:Y:S01]  /*2420*/  @!P0 IMAD.IADD R46, R46, 0x1, -R3.reuse ;  /* 0x000000012e2e8824 */ /* 0x100fe200078e0a03 */
[C---:B------:R-:W-:Y:S01]  /*2430*/  ISETP.GT.U32.AND P0, PT, R3.reuse, R58, PT ;  /* 0x0000003a0300720c */ /* 0x040fe20003f04070 */
[--C-:B------:R-:W-:Y:S01]  /*2440*/  @!P4 IMAD.IADD R50, R50, 0x1, -R3.reuse ;  /* 0x000000013232c824 */ /* 0x100fe200078e0a03 */
[C---:B------:R-:W-:Y:S01]  /*2450*/  ISETP.GT.U32.AND P4, PT, R3.reuse, R64, PT ;  /* 0x000000400300720c */ /* 0x040fe20003f84070 */
        /* <DEDUP_REMOVED lines=14> */
[----:B------:R-:W-:Y:S02]  /*2540*/  IMAD.MOV R17, RZ, RZ, -R17 ;  /* 0x000000ffff117224 */ /* 0x000fe400078e0a11 */
[----:B------:R-:W-:Y:S01]  /*2550*/  IMAD.MOV R9, RZ, RZ, -R9 ;  /* 0x000000ffff097224 */ /* 0x000fe200078e0a09 */
[----:B------:R-:W-:Y:S01]  /*2560*/  STL [R1+0x98], R37 ;  /* 0x0000982501007387 */ /* 0x000fe20000100800 */
[----:B------:R-:W-:Y:S01]  /*2570*/  @!P5 IMAD.IADD R48, R48, 0x1, -R3 ;  /* 0x000000013030d824 */ /* 0x000fe200078e0a03 */
[C---:B------:R-:W-:Y:S01]  /*2580*/  ISETP.GT.U32.AND P5, PT, R3.reuse, R62, PT ;  /* 0x0000003e0300720c */ /* 0x040fe20003fa4070 */
[C---:B------:R-:W-:Y:S01]  /*2590*/  IMAD R72, R3.reuse, R11, R72 ;  /* 0x0000000b03487224 */ /* 0x040fe200078e0248 */
[----:B------:R-:W-:Y:S01]  /*25a0*/  STL [R1+0x94], R35 ;  /* 0x0000942301007387 */ /* 0x000fe20000100800 */
[----:B------:R-:W-:-:S02]  /*25b0*/  IMAD R78, R3, R17, R78 ;  /* 0x00000011034e7224 */ /* 0x000fc400078e024e */
[C---:B------:R-:W-:Y:S01]  /*25c0*/  IMAD R80, R3.reuse, R9, R80 ;  /* 0x0000000903507224 */ /* 0x040fe200078e0250 */
[----:B------:R-:W-:Y:S01]  /*25d0*/  STL [R1+0x90], R33 ;  /* 0x0000902101007387 */ /* 0x000fe20000100800 */
        /* <DEDUP_REMOVED lines=16> */
[----:B------:R-:W-:-:S02]  /*26e0*/  IMAD R82, R3, R11, R82 ;  /* 0x0000000b03527224 */ /* 0x000fc400078e0252 */
[--C-:B------:R-:W-:Y:S01]  /*26f0*/  @!P5 IMAD.IADD R62, R62, 0x1, -R3.reuse ;  /* 0x000000013e3ed824 */ /* 0x100fe200078e0a03 */
[C---:B------:R-:W-:Y:S01]  /*2700*/  ISETP.GT.U32.AND P5, PT, R3.reuse, R76, PT ;  /* 0x0000004c0300720c */ /* 0x040fe20003fa4070 */
[--C-:B------:R-:W-:Y:S01]  /*2710*/  @!P6 IMAD.IADD R60, R60, 0x1, -R3.reuse ;  /* 0x000000013c3ce824 */ /* 0x100fe200078e0a03 */
[C---:B------:R-:W-:Y:S01]  /*2720*/  ISETP.GT.U32.AND P6, PT, R3.reuse, R74, PT ;  /* 0x0000004a0300720c */ /* 0x040fe20003fc4070 */
[----:B------:R-:W-:Y:S01]  /*2730*/  @!P3 IMAD.IADD R68, R68, 0x1, -R3 ;  /* 0x000000014444b824 */ /* 0x000fe200078e0a03 */
[----:B------:R-:W-:Y:S01]  /*2740*/  ISETP.GT.U32.AND P3, PT, R3, R82, PT ;  /* 0x000000520300720c */ /* 0x000fe20003f64070 */
[----:B------:R-:W-:-:S04]  /*2750*/  IMAD.HI.U32 R17, R4, R88, RZ ;  /* 0x0000005804117227 */ /* 0x000fc800078e00ff */
[--C-:B------:R-:W-:Y:S01]  /*2760*/  @!P0 IMAD.IADD R72, R72, 0x1, -R3.reuse ;  /* 0x0000000148488824 */ /* 0x100fe200078e0a03 */
[C---:B------:R-:W-:Y:S01]  /*2770*/  ISETP.GT.U32.AND P0, PT, R3.reuse, R86, PT ;  /* 0x000000560300720c */ /* 0x040fe20003f04070 */
[--C-:B------:R-:W-:Y:S01]  /*2780*/  @!P4 IMAD.IADD R78, R78, 0x1, -R3.reuse ;  /* 0x000000014e4ec824 */ /* 0x100fe200078e0a03 */
[C---:B------:R-:W-:Y:S01]  /*2790*/  ISETP.GT.U32.AND P4, PT, R3.reuse, R68, PT ;  /* 0x000000440300720c */ /* 0x040fe20003f84070 */
[----:B------:R-:W-:Y:S01]  /*27a0*/  @!P1 IMAD.IADD R80, R80, 0x1, -R3 ;  /* 0x0000000150509824 */ /* 0x000fe200078e0a03 */
[C---:B------:R-:W-:Y:S01]  /*27b0*/  ISETP.GT.U32.AND P1, PT, R3.reuse, R70, PT ;  /* 0x000000460300720c */ /* 0x040fe20003f24070 */
[----:B------:R-:W-:Y:S02]  /*27c0*/  IMAD.MOV R17, RZ, RZ, -R17 ;  /* 0x000000ffff117224 */ /* 0x000fe400078e0a11 */
[----:B------:R-:W-:Y:S01]  /*27d0*/  @!P2 IMAD.IADD R84, R84, 0x1, -R3 ;  /* 0x000000015454a824 */ /* 0x000fe200078e0a03 */
[C---:B------:R-:W-:Y:S01]  /*27e0*/  ISETP.GT.U32.AND P2, PT, R3.reuse, R136, PT ;  /* 0x000000880300720c */ /* 0x040fe20003f44070 */
[----:B------:R-:W-:-:S02]  /*27f0*/  IMAD R88, R3, R17, R88 ;  /* 0x0000001103587224 */ /* 0x000fc400078e0258 */
        /* <DEDUP_REMOVED lines=11> */
[----:B------:R-:W-:Y:S01]  /*28b0*/  ISETP.GT.U32.AND P1, PT, R3, R80, PT ;  /* 0x000000500300720c */ /* 0x000fe20003f24070 */
[----:B------:R-:W-:-:S04]  /*28c0*/  IMAD.HI.U32 R11, R4, R92, RZ ;  /* 0x0000005c040b7227 */ /* 0x000fc800078e00ff */
[----:B------:R-:W-:Y:S01]  /*28d0*/  @!P2 IMAD.IADD R136, R136, 0x1, -R3 ;  /* 0x000000018888a824 */ /* 0x000fe200078e0a03 */
[----:B------:R-:W-:Y:S01]  /*28e0*/  ISETP.GT.U32.AND P2, PT, R3, R84, PT ;  /* 0x000000540300720c */ /* 0x000fe20003f44070 */
[----:B------:R-:W-:-:S04]  /*28f0*/  IMAD.HI.U32 R17, R4, R98, RZ ;  /* 0x0000006204117227 */ /* 0x000fc800078e00ff */
[----:B------:R-:W-:Y:S02]  /*2900*/  IMAD.MOV R11, RZ, RZ, -R11 ;  /* 0x000000ffff0b7224 */ /* 0x000fe400078e0a0b */
[----:B------:R-:W-:-:S04]  /*2910*/  IMAD.HI.U32 R9, R4, R90, RZ ;  /* 0x0000005a04097227 */ /* 0x000fc800078e00ff */
[----:B------:R-:W-:Y:S01]  /*2920*/  @!P5 IMAD.IADD R66, R66, 0x1, -R3 ;  /* 0x000000014242d824 */ /* 0x000fe200078e0a03 */
[C---:B------:R-:W-:Y:S01]  /*2930*/  ISETP.GT.U32.AND P5, PT, R3.reuse, R76, PT ;  /* 0x0000004c0300720c */ /* 0x040fe20003fa4070 */
[----:B------:R-:W-:Y:S02]  /*2940*/  IMAD.MOV R17, RZ, RZ, -R17 ;  /* 0x000000ffff117224 */ /* 0x000fe400078e0a11 */
[C---:B------:R-:W-:Y:S02]  /*2950*/  IMAD R92, R3.reuse, R11, R92 ;  /* 0x0000000b035c7224 */ /* 0x040fe400078e025c */
[--C-:B------:R-:W-:Y:S01]  /*2960*/  @!P6 IMAD.IADD R88, R88, 0x1, -R3.reuse ;  /* 0x000000015858e824 */ /* 0x100fe200078e0a03 */
[C---:B------:R-:W-:Y:S01]  /*2970*/  ISETP.GT.U32.AND P6, PT, R3.reuse, R86, PT ;  /* 0x000000560300720c */ /* 0x040fe20003fc4070 */
[----:B------:R-:W-:Y:S01]  /*2980*/  @!P3 IMAD.IADD R72, R72, 0x1, -R3 ;  /* 0x000000014848b824 */ /* 0x000fe200078e0a03 */
[----:B------:R-:W-:Y:S01]  /*2990*/  ISETP.GT.U32.AND P3, PT, R3, R82, PT ;  /* 0x000000520300720c */ /* 0x000fe20003f64070 */
[----:B------:R-:W-:-:S02]  /*29a0*/  IMAD.MOV R9, RZ, RZ, -R9 ;  /* 0x000000ffff097224 */ /* 0x000fc400078e0a09 */
[----:B------:R-:W-:-:S04]  /*29b0*/  IMAD.HI.U32 R11, R4, R102, RZ ;  /* 0x00000066040b7227 */ /* 0x000fc800078e00ff */
[C---:B------:R-:W-:Y:S02]  /*29c0*/  IMAD R98, R3.reuse, R17, R98 ;  /* 0x0000001103627224 */ /* 0x040fe400078e0262 */
[--C-:B------:R-:W-:Y:S01]  /*29d0*/  @!P0 IMAD.IADD R74, R74, 0x1, -R3.reuse ;  /* 0x000000014a4a8824 */ /* 0x100fe200078e0a03 */
[C---:B------:R-:W-:Y:S01]  /*29e0*/  ISETP.GT.U32.AND P0, PT, R3.reuse, R88, PT ;  /* 0x000000580300720c */ /* 0x040fe20003f04070 */
[--C-:B------:R-:W-:Y:S01]  /*29f0*/  @!P4 IMAD.IADD R78, R78, 0x1, -R3.reuse ;  /* 0x000000014e4ec824 */ /* 0x100fe200078e0a03 */
[C---:B------:R-:W-:Y:S01]  /*2a00*/  ISETP.GT.U32.AND P4, PT, R3.reuse, R92, PT ;  /* 0x0000005c0300720c */ /* 0x040fe20003f84070 */
[----:B------:R-:W-:Y:S01]  /*2a10*/  @!P1 IMAD.IADD R80, R80, 0x1, -R3 ;  /* 0x0000000150509824 */ /* 0x000fe200078e0a03 */
[C---:B------:R-:W-:Y:S01]  /*2a20*/  ISETP.GT.U32.AND P1, PT, R3.reuse, R94, PT ;  /* 0x0000005e0300720c */ /* 0x040fe20003f24070 */
[----:B------:R-:W-:Y:S02]  /*2a30*/  IMAD R90, R3, R9, R90 ;  /* 0x00000009035a7224 */ /* 0x000fe400078e025a */
[----:B------:R-:W-:-:S02]  /*2a40*/  IMAD.MOV R11, RZ, RZ, -R11 ;  /* 0x000000ffff0b7224 */ /* 0x000fc400078e0a0b */
[----:B------:R-:W-:-:S04]  /*2a50*/  IMAD.HI.U32 R9, R4, R100, RZ ;  /* 0x0000006404097227 */ /* 0x000fc800078e00ff */
[----:B------:R-:W-:-:S04]  /*2a60*/  IMAD.HI.U32 R17, R4, R108, RZ ;  /* 0x0000006c04117227 */ /* 0x000fc800078e00ff */
[----:B------:R-:W-:Y:S01]  /*2a70*/  @!P2 IMAD.IADD R84, R84, 0x1, -R3 ;  /* 0x000000015454a824 */ /* 0x000fe200078e0a03 */
[C---:B------:R-:W-:Y:S01]  /*2a80*/  ISETP.GT.U32.AND P2, PT, R3.reuse, R98, PT ;  /* 0x000000620300720c */ /* 0x040fe20003f44070 */
[----:B------:R-:W-:Y:S02]  /*2a90*/  IMAD R102, R3, R11, R102 ;  /* 0x0000000b03667224 */ /* 0x000fe400078e0266 */
[----:B------:R-:W-:Y:S02]  /*2aa0*/  IMAD.MOV R9, RZ, RZ, -R9 ;  /* 0x000000ffff097224 */ /* 0x000fe400078e0a09 */
[----:B------:R-:W-:Y:S02]  /*2ab0*/  IMAD.MOV R17, RZ, RZ, -R17 ;  /* 0x000000ffff117224 */ /* 0x000fe400078e0a11 */
[----:B------:R-:W-:-:S04]  /*2ac0*/  IMAD.HI.U32 R11, R4, R112, RZ ;  /* 0x00000070040b7227 */ /* 0x000fc800078e00ff */
[----:B------:R-:W-:Y:S01]  /*2ad0*/  @!P5 IMAD.IADD R76, R76, 0x1, -R3 ;  /* 0x000000014c4cd824 */ /* 0x000fe200078e0a03 */
[C---:B------:R-:W-:Y:S01]  /*2ae0*/  ISETP.GT.U32.AND P5, PT, R3.reuse, R90, PT ;  /* 0x0000005a0300720c */ /* 0x040fe20003fa4070 */
[C---:B------:R-:W-:Y:S02]  /*2af0*/  IMAD R100, R3.reuse, R9, R100 ;  /* 0x0000000903647224 */ /* 0x040fe400078e0264 */
[C---:B------:R-:W-:Y:S02]  /*2b00*/  IMAD R108, R3.reuse, R17, R108 ;  /* 0x00000011036c7224 */ /* 0x040fe400078e026c */
[----:B------:R-:W-:Y:S02]  /*2b10*/  IMAD.MOV R11, RZ, RZ, -R11 ;  /* 0x000000ffff0b7224 */ /* 0x000fe400078e0a0b */
[----:B------:R-:W-:Y:S01]  /*2b20*/  @!P3 IMAD.IADD R82, R82, 0x1, -R3 ;  /* 0x000000015252b824 */ /* 0x000fe200078e0a03 */
[----:B------:R-:W-:Y:S01]  /*2b30*/  ISETP.GT.U32.AND P3, PT, R3, R96, PT ;  /* 0x000000600300720c */ /* 0x000fe20003f64070 */
[----:B------:R-:W-:-:S04]  /*2b40*/  IMAD.HI.U32 R9, R4, R110, RZ ;  /* 0x0000006e04097227 */ /* 0x000fc800078e00ff */
[C---:B------:R-:W-:Y:S02]  /*2b50*/  IMAD R112, R3.reuse, R11, R112 ;  /* 0x0000000b03707224 */ /* 0x040fe400078e0270 */
        /* <DEDUP_REMOVED lines=8> */
[----:B------:R-:W-:-:S02]  /*2be0*/  IMAD.MOV R9, RZ, RZ, -R9 ;  /* 0x000000ffff097224 */ /* 0x000fc400078e0a09 */
[--C-:B------:R-:W-:Y:S01]  /*2bf0*/  @!P2 IMAD.IADD R98, R98, 0x1, -R3.reuse ;  /* 0x000000016262a824 */ /* 0x100fe200078e0a03 */
[C---:B------:R-:W-:Y:S01]  /*2c00*/  ISETP.GT.U32.AND P2, PT, R3.reuse, R112, PT ;  /* 0x000000700300720c */ /* 0x040fe20003f44070 */
[C---:B------:R-:W-:Y:S02]  /*2c10*/  IMAD R110, R3.reuse, R9, R110 ;  /* 0x00000009036e7224 */ /* 0x040fe400078e026e */
        /* <DEDUP_REMOVED lines=28> */
[----:B------:R-:W-:-:S04]  /*2de0*/  IMAD.HI.U32 R9, R4, R122, RZ ;  /* 0x0000007a04097227 */ /* 0x000fc800078e00ff */
[----:B------:R-:W-:Y:S01]  /*2df0*/  @!P2 IMAD.IADD R100, R100, 0x1, -R3 ;  /* 0x000000016464a824 */ /* 0x000fe200078e0a03 */
[C---:B------:R-:W-:Y:S01]  /*2e00*/  ISETP.GT.U32.AND P2, PT, R3.reuse, R114, PT ;  /* 0x000000720300720c */ /* 0x040fe20003f44070 */
[----:B------:R-:W-:Y:S02]  /*2e10*/  IMAD R120, R3, R7, R120 ;  /* 0x0000000703787224 */ /* 0x000fe400078e0278 */
[----:B------:R-:W-:-:S04]  /*2e20*/  IMAD.HI.U32 R11, R4, R124, RZ ;  /* 0x0000007c040b7227 */ /* 0x000fc800078e00ff */
[----:B------:R-:W-:Y:S02]  /*2e30*/  IMAD.MOV R9, RZ, RZ, -R9 ;  /* 0x000000ffff097224 */ /* 0x000fe400078e0a09 */
[----:B------:R-:W-:-:S04]  /*2e40*/  IMAD.HI.U32 R7, R4, R128, RZ ;  /* 0x0000008004077227 */ /* 0x000fc800078e00ff */
[----:B------:R-:W-:Y:S01]  /*2e50*/  @!P5 IMAD.IADD R92, R92, 0x1, -R3 ;  /* 0x000000015c5cd824 */ /* 0x000fe200078e0a03 */
[----:B------:R-:W-:Y:S01]  /*2e60*/  ISETP.GT.U32.AND P5, PT, R3, R104, PT ;  /* 0x000000680300720c */ /* 0x000fe20003fa4070 */
[----:B------:R-:W-:-:S04]  /*2e70*/  IMAD.HI.U32 R17, R4, R118, RZ ;  /* 0x0000007604117227 */ /* 0x000fc800078e00ff */
[----:B------:R-:W-:Y:S02]  /*2e80*/  IMAD.MOV R11, RZ, RZ, -R11 ;  /* 0x000000ffff0b7224 */ /* 0x000fe400078e0a0b */
[C---:B------:R-:W-:Y:S02]  /*2e90*/  IMAD R122, R3.reuse, R9, R122 ;  /* 0x00000009037a7224 */ /* 0x040fe400078e027a */
[----:B------:R-:W-:Y:S02]  /*2ea0*/  IMAD.MOV R7, RZ, RZ, -R7 ;  /* 0x000000ffff077224 */ /* 0x000fe400078e0a07 */
[----:B------:R-:W-:Y:S01]  /*2eb0*/  @!P3 IMAD.IADD R98, R98, 0x1, -R3 ;  /* 0x000000016262b824 */ /* 0x000fe200078e0a03 */
[C---:B------:R-:W-:Y:S01]  /*2ec0*/  ISETP.GT.U32.AND P3, PT, R3.reuse, R110, PT ;  /* 0x0000006e0300720c */ /* 0x040fe20003f64070 */
[----:B------:R-:W-:Y:S02]  /*2ed0*/  IMAD.MOV R17, RZ, RZ, -R17 ;  /* 0x000000ffff117224 */ /* 0x000fe400078e0a11 */
[----:B------:R-:W-:-:S02]  /*2ee0*/  IMAD R124, R3, R11, R124 ;  /* 0x0000000b037c7224 */ /* 0x000fc400078e027c */
[C---:B------:R-:W-:Y:S02]  /*2ef0*/  IMAD R128, R3.reuse, R7, R128 ;  /* 0x0000000703807224 */ /* 0x040fe400078e0280 */
[--C-:B------:R-:W-:Y:S01]  /*2f00*/  @!P0 IMAD.IADD R102, R102, 0x1, -R3.reuse ;  /* 0x0000000166668824 */ /* 0x100fe200078e0a03 */
[C---:B------:R-:W-:Y:S01]  /*2f10*/  ISETP.GT.U32.AND P0, PT, R3.reuse, R116, PT ;  /* 0x000000740300720c */ /* 0x040fe20003f04070 */
[--C-:B------:R-:W-:Y:S01]  /*2f20*/  @!P4 IMAD.IADD R106, R106, 0x1, -R3.reuse ;  /* 0x000000016a6ac824 */ /* 0x100fe200078e0a03 */
[C---:B------:R-:W-:Y:S01]  /*2f30*/  ISETP.GT.U32.AND P4, PT, R3.reuse, R120, PT ;  /* 0x000000780300720c */ /* 0x040fe20003f84070 */
[----:B------:R-:W-:Y:S01]  /*2f40*/  @!P1 IMAD.IADD R108, R108, 0x1, -R3 ;  /* 0x000000016c6c9824 */ /* 0x000fe200078e0a03 */
[----:B------:R-:W-:Y:S01]  /*2f50*/  ISETP.GT.U32.AND P1, PT, R3, R122, PT ;  /* 0x0000007a0300720c */ /* 0x000fe20003f24070 */
[----:B------:R-:W-:-:S04]  /*2f60*/  IMAD.HI.U32 R9, R4, R130, RZ ;  /* 0x0000008204097227 */ /* 0x000fc800078e00ff */
[----:B------:R-:W-:-:S04]  /*2f70*/  IMAD.HI.U32 R11, R4, R132, RZ ;  /* 0x00000084040b7227 */ /* 0x000fc800078e00ff */
[----:B------:R-:W-:-:S04]  /*2f80*/  IMAD.HI.U32 R4, R4, R134, RZ ;  /* 0x0000008604047227 */ /* 0x000fc800078e00ff */
[C---:B------:R-:W-:Y:S02]  /*2f90*/  IMAD R118, R3.reuse, R17, R118 ;  /* 0x0000001103767224 */ /* 0x040fe400078e0276 */
[--C-:B------:R-:W-:Y:S01]  /*2fa0*/  @!P2 IMAD.IADD R114, R114, 0x1, -R3.reuse ;  /* 0x000000017272a824 */ /* 0x100fe200078e0a03 */
[C---:B------:R-:W-:Y:S01]  /*2fb0*/  ISETP.GT.U32.AND P2, PT, R3.reuse, R128, PT ;  /* 0x000000800300720c */ /* 0x040fe20003f44070 */
[----:B------:R-:W-:Y:S02]  /*2fc0*/  IMAD.MOV R4, RZ, RZ, -R4 ;  /* 0x000000ffff047224 */ /* 0x000fe400078e0a04 */
[--C-:B------:R-:W-:Y:S01]  /*2fd0*/  @!P5 IMAD.IADD R104, R104, 0x1, -R3.reuse ;  /* 0x000000016868d824 */ /* 0x100fe200078e0a03 */
[C---:B------:R-:W-:Y:S01]  /*2fe0*/  ISETP.GT.U32.AND P5, PT, R3.reuse, R118, PT ;  /* 0x000000760300720c */ /* 0x040fe20003fa4070 */
[C---:B------:R-:W-:Y:S02]  /*2ff0*/  IMAD R134, R3.reuse, R4, R134 ;  /* 0x0000000403867224 */ /* 0x040fe400078e0286 */
[----:B------:R-:W-:Y:S01]  /*3000*/  @!P3 IMAD.IADD R110, R110, 0x1, -R3 ;  /* 0x000000016e6eb824 */ /* 0x000fe200078e0a03 */
[----:B------:R-:W-:Y:S01]  /*3010*/  ISETP.GT.U32.AND P3, PT, R3, R124, PT ;  /* 0x0000007c0300720c */ /* 0x000fe20003f64070 */
[----:B------:R-:W-:-:S02]  /*3020*/  IMAD.MOV R9, RZ, RZ, -R9 ;  /* 0x000000ffff097224 */ /* 0x000fc400078e0a09 */
[--C-:B------:R-:W-:Y:S01]  /*3030*/  @!P6 IMAD.IADD R112, R112, 0x1, -R3.reuse ;  /* 0x000000017070e824 */ /* 0x100fe200078e0a03 */
[C---:B------:R-:W-:Y:S01]  /*3040*/  ISETP.GT.U32.AND P6, PT, R3.reuse, R126, PT ;  /* 0x0000007e0300720c */ /* 0x040fe20003fc4070 */
[--C-:B------:R-:W-:Y:S02]  /*3050*/  @!P0 IMAD.IADD R116, R116, 0x1, -R3.reuse ;  /* 0x0000000174748824 */ /* 0x100fe400078e0a03 */
[--C-:B------:R-:W-:Y:S01]  /*3060*/  @!P4 IMAD.IADD R120, R120, 0x1, -R3.reuse ;  /* 0x000000017878c824 */ /* 0x100fe200078e0a03 */
[C---:B------:R-:W-:Y:S01]  /*3070*/  ISETP.GT.U32.AND P4, PT, R3.reuse, R134, PT ;  /* 0x000000860300720c */ /* 0x040fe20003f84070 */
[----:B------:R-:W-:Y:S01]  /*3080*/  @!P1 IMAD.IADD R122, R122, 0x1, -R3 ;  /* 0x000000017a7a9824 */ /* 0x000fe200078e0a03 */
[C---:B------:R-:W-:Y:S01]  /*3090*/  ISETP.GT.U32.AND P1, PT, R3.reuse, R116, PT ;  /* 0x000000740300720c */ /* 0x040fe20003f24070 */
[C---:B------:R-:W-:Y:S02]  /*30a0*/  IMAD R130, R3.reuse, R9, R130 ;  /* 0x0000000903827224 */ /* 0x040fe400078e0282 */
[----:B------:R-:W-:Y:S01]  /*30b0*/  IMAD.MOV R11, RZ, RZ, -R11 ;  /* 0x000000ffff0b7224 */ /* 0x000fe200078e0a0b */
[----:B------:R-:W2:Y:S01]  /*30c0*/  LDS R9, [UR9] ;  /* 0x00000009ff097984 */ /* 0x000ea20008000800 */
[--C-:B------:R-:W-:Y:S01]  /*30d0*/  @!P2 IMAD.IADD R128, R128, 0x1, -R3.reuse ;  /* 0x000000018080a824 */ /* 0x100fe200078e0a03 */
[C---:B------:R-:W-:Y:S01]  /*30e0*/  ISETP.GT.U32.AND P2, PT, R3.reuse, R122, PT ;  /* 0x0000007a0300720c */ /* 0x040fe20003f44070 */
[C---:B------:R-:W-:Y:S01]  /*30f0*/  IMAD R132, R3.reuse, R11, R132 ;  /* 0x0000000b03847224 */ /* 0x040fe200078e0284 */
[----:B------:R-:W-:Y:S01]  /*3100*/  ISETP.GT.U32.AND P0, PT, R3, R130, PT ;  /* 0x000000820300720c */ /* 0x000fe20003f04070 */
[----:B------:R-:W-:-:S02]  /*3110*/  @!P5 IMAD.IADD R118, R118, 0x1, -R3 ;  /* 0x000000017676d824 */ /* 0x000fc400078e0a03 */
        /* <DEDUP_REMOVED lines=12> */
[----:B------:R-:W-:-:S02]  /*31e0*/  IMAD.SHL.U32 R4, R214, 0x200000, RZ ;  /* 0x00200000d6047824 */ /* 0x000fc400078e00ff */
[--C-:B------:R-:W-:Y:S01]  /*31f0*/  @!P5 IMAD.IADD R132, R132, 0x1, -R3.reuse ;  /* 0x000000018484d824 */ /* 0x100fe200078e0a03 */
[----:B------:R-:W-:Y:S01]  /*3200*/  ISETP.GE.AND P5, PT, R147, RZ, PT ;  /* 0x000000ff9300720c */ /* 0x000fe20003fa6270 */
[--C-:B------:R-:W-:Y:S01]  /*3210*/  @!P3 IMAD.IADD R118, R118, 0x1, -R3.reuse ;  /* 0x000000017676b824 */ /* 0x100fe200078e0a03 */
[C---:B------:R-:W-:Y:S01]  /*3220*/  ISETP.GT.U32.AND P3, PT, R3.reuse, R128, PT ;  /* 0x000000800300720c */ /* 0x040fe20003f64070 */
[--C-:B------:R-:W-:Y:S01]  /*3230*/  @!P6 IMAD.IADD R120, R120, 0x1, -R3.reuse ;  /* 0x000000017878e824 */ /* 0x100fe200078e0a03 */
[----:B------:R-:W-:Y:S01]  /*3240*/  ISETP.GT.U32.AND P4, PT, R3, R130, PT ;  /* 0x000000820300720c */ /* 0x000fe20003f84070 */
[--C-:B------:R-:W-:Y:S01]  /*3250*/  @!P1 IMAD.IADD R126, R126, 0x1, -R3.reuse ;  /* 0x000000017e7e9824 */ /* 0x100fe200078e0a03 */
[----:B------:R-:W-:Y:S01]  /*3260*/  LOP3.LUT R4, R4, 0x600000, RZ, 0xc0, !PT ;  /* 0x0060000004047812 */ /* 0x000fe200078ec0ff */
[--C-:B------:R-:W-:Y:S01]  /*3270*/  @!P2 IMAD.IADD R134, R134, 0x1, -R3.reuse ;  /* 0x000000018686a824 */ /* 0x100fe200078e0a03 */
[----:B------:R-:W-:Y:S01]  /*3280*/  ISETP.GE.AND P1, PT, R0, RZ, PT ;  /* 0x000000ff0000720c */ /* 0x000fe20003f26270 */
[----:B------:R-:W-:Y:S01]  /*3290*/  @!P0 IMAD.IADD R124, R124, 0x1, -R3 ;  /* 0x000000017c7c8824 */ /* 0x000fe200078e0a03 */
[----:B------:R-:W-:Y:S01]  /*32a0*/  ISETP.GE.AND P2, PT, R145, RZ, PT ;  /* 0x000000ff9100720c */ /* 0x000fe20003f46270 */
[----:B------:R-:W-:Y:S01]  /*32b0*/  IMAD.SHL.U32 R7, R219, 0x2, RZ ;  /* 0x00000002db077824 */ /* 0x000fe200078e00ff */
[----:B------:R-:W-:Y:S01]  /*32c0*/  R2UR UR10, R4 ;  /* 0x00000000040a72ca */ /* 0x000fe200000e0000 */
[----:B------:R-:W-:Y:S01]  /*32d0*/  IMAD.MOV.U32 R4, RZ, RZ, R5 ;  /* 0x000000ffff047224 */ /* 0x000fe200078e0005 */
[----:B------:R-:W-:Y:S01]  /*32e0*/  ISETP.GT.U32.AND P6, PT, R3, R132, PT ;  /* 0x000000840300720c */ /* 0x000fe20003fc4070 */
[--C-:B------:R-:W-:Y:S01]  /*32f0*/  @!P3 IMAD.IADD R128, R128, 0x1, -R3.reuse ;  /* 0x000000018080b824 */ /* 0x100fe200078e0a03 */
[----:B------:R-:W-:Y:S01]  /*3300*/  ISETP.GE.AND P3, PT, R142, RZ, PT ;  /* 0x000000ff8e00720c */ /* 0x000fe20003f66270 */
[----:B------:R-:W-:Y:S01]  /*3310*/  @!P5 IMAD.MOV R4, RZ, RZ, -R4 ;  /* 0x000000ffff04d224 */ /* 0x000fe200078e0a04 */
[----:B------:R-:W-:Y:S01]  /*3320*/  ISETP.GE.AND P5, PT, R143, RZ, PT ;  /* 0x000000ff8f00720c */ /* 0x000fe20003fa6270 */
[--C-:B------:R-:W-:Y:S01]  /*3330*/  @!P4 IMAD.IADD R130, R130, 0x1, -R3.reuse ;  /* 0x000000018282c824 */ /* 0x100fe200078e0a03 */
[----:B------:R-:W-:Y:S01]  /*3340*/  ISETP.GE.AND P4, PT, R144, RZ, PT ;  /* 0x000000ff9000720c */ /* 0x000fe20003f86270 */
[----:B------:R-:W-:Y:S01]  /*3350*/  @!P1 IMAD.MOV R8, RZ, RZ, -R8 ;  /* 0x000000ffff089224 */ /* 0x000fe200078e0a08 */
[----:B------:R-:W-:Y:S01]  /*3360*/  ISETP.GE.AND P1, PT, R141, RZ, PT ;  /* 0x000000ff8d00720c */ /* 0x000fe20003f26270 */
[----:B------:R-:W-:Y:S01]  /*3370*/  @!P2 IMAD.MOV R10, RZ, RZ, -R10 ;  /* 0x000000ffff0aa224 */ /* 0x000fe200078e0a0a */
[----:B------:R-:W-:Y:S01]  /*3380*/  ISETP.GE.AND P2, PT, R140, RZ, PT ;  /* 0x000000ff8c00720c */ /* 0x000fe20003f46270 */
[----:B------:R-:W-:Y:S01]  /*3390*/  IMAD.MOV.U32 R5, RZ, RZ, R40 ;  /* 0x000000ffff057224 */ /* 0x000fe200078e0028 */
[----:B------:R-:W-:Y:S01]  /*33a0*/  LOP3.LUT R2, R7, 0x90, R2, 0x78, !PT ;  /* 0x0000009007027812 */ /* 0x000fe200078e7802 */
[----:B------:R-:W-:Y:S01]  /*33b0*/  @!P6 IMAD.IADD R132, R132, 0x1, -R3 ;  /* 0x000000018484e824 */ /* 0x000fe200078e0a03 */
[----:B--2---:R-:W-:Y:S01]  /*33c0*/  R2UR UR8, R9 ;  /* 0x00000000090872ca */ /* 0x004fe200000e0000 */
[----:B------:R-:W-:Y:S01]  /*33d0*/  @!P3 IMAD.MOV R16, RZ, RZ, -R16 ;  /* 0x000000ffff10b224 */ /* 0x000fe200078e0a10 */
[----:B------:R-:W-:Y:S01]  /*33e0*/  ISETP.GE.AND P3, PT, R137, RZ, PT ;  /* 0x000000ff8900720c */ /* 0x000fe20003f66270 */
        /* <DEDUP_REMOVED lines=8> */
[----:B------:R-:W-:Y:S01]  /*3470*/  IMAD.MOV.U32 R3, RZ, RZ, R38 ;  /* 0x000000ffff037224 */ /* 0x000fe200078e0026 */
[----:B------:R-:W-:Y:S01]  /*3480*/  ISETP.NE.AND P0, PT, R22, RZ, PT ;  /* 0x000000ff1600720c */ /* 0x000fe20003f05270 */
[----:B------:R-:W-:Y:S01]  /*3490*/  IMAD.MOV.U32 R7, RZ, RZ, R46 ;  /* 0x000000ffff077224 */ /* 0x000fe200078e002e */
        /* <DEDUP_REMOVED lines=12> */
[----:B------:R-:W-:Y:S01]  /*3560*/  @!P0 LOP3.LUT R4, RZ, R22, RZ, 0x33, !PT ;  /* 0x00000016ff048212 */ /* 0x000fe200078e33ff */
[----:B------:R-:W-:Y:S01]  /*3570*/  IMAD.MOV.U32 R9, RZ, RZ, R48 ;  /* 0x000000ffff097224 */ /* 0x000fe200078e0030 */
[----:B------:R-:W-:Y:S01]  /*3580*/  ISETP.NE.AND P0, PT, R23, RZ, PT ;  /* 0x000000ff1700720c */ /* 0x000fe20003f05270 */
[----:B------:R-:W-:Y:S01]  /*3590*/  @!P3 IMAD.MOV R5, RZ, RZ, -R5 ;  /* 0x000000ffff05b224 */ /* 0x000fe200078e0a05 */
[----:B------:R-:W-:Y:S01]  /*35a0*/  ISETP.GE.AND P3, PT, R49, RZ, PT ;  /* 0x000000ff3100720c */ /* 0x000fe20003f66270 */
[----:B------:R-:W-:Y:S01]  /*35b0*/  @!P5 IMAD.MOV R3, RZ, RZ, -R3 ;  /* 0x000000ffff03d224 */ /* 0x000fe200078e0a03 */
[----:B------:R-:W-:Y:S01]  /*35c0*/  ISETP.GE.AND P5, PT, R47, RZ, PT ;  /* 0x000000ff2f00720c */ /* 0x000fe20003fa6270 */
[----:B------:R-:W-:Y:S01]  /*35d0*/  @!P4 IMAD.MOV R45, RZ, RZ, -R45 ;  /* 0x000000ffff2dc224 */ /* 0x000fe200078e0a2d */
[----:B------:R-:W-:Y:S01]  /*35e0*/  ISETP.GE.AND P4, PT, R123, RZ, PT ;  /* 0x000000ff7b00720c */ /* 0x000fe20003f86270 */
[----:B------:R-:W-:Y:S01]  /*35f0*/  IMAD.MOV.U32 R47, RZ, RZ, R42 ;  /* 0x000000ffff2f7224 */ /* 0x000fe200078e002a */
[----:B------:R-:W2:Y:S01]  /*3600*/  LDC.64 R22, c[0x0][0x3a0] ;  /* 0x0000e800ff167b82 */ /* 0x000ea20000000a00 */
[----:B------:R-:W-:Y:S01]  /*3610*/  IMAD.MOV.U32 R49, RZ, RZ, R44 ;  /* 0x000000ffff317224 */ /* 0x000fe200078e002c */
[C---:B------:R-:W-:Y:S01]  /*3620*/  SEL R40, R168.reuse, R10, !P0 ;  /* 0x0000000aa8287207 */ /* 0x040fe20004000000 */
[----:B------:R-:W-:Y:S01]  /*3630*/  @!P1 IMAD.MOV R47, RZ, RZ, -R47 ;  /* 0x000000ffff2f9224 */ /* 0x000fe200078e0a2f */
[----:B------:R-:W-:Y:S01]  /*3640*/  ISETP.GE.AND P1, PT, R121, RZ, PT ;  /* 0x000000ff7900720c */ /* 0x000fe20003f26270 */
[----:B------:R-:W-:Y:S01]  /*3650*/  @!P2 IMAD.MOV R49, RZ, RZ, -R49 ;  /* 0x000000ffff31a224 */ /* 0x000fe200078e0a31 */
[----:B------:R-:W-:Y:S01]  /*3660*/  ISETP.GE.AND P2, PT, R119, RZ, PT ;  /* 0x000000ff7700720c */ /* 0x000fe20003f46270 */
        /* <DEDUP_REMOVED lines=8> */
[----:B------:R-:W-:Y:S01]  /*36f0*/  IMAD.MOV.U32 R53, RZ, RZ, R52 ;  /* 0x000000ffff357224 */ /* 0x000fe200078e0034 */
[C---:B------:R-:W-:Y:S01]  /*3700*/  SEL R44, R168.reuse, R18, !P0 ;  /* 0x00000012a82c7207 */ /* 0x040fe20004000000 */
[----:B------:R-:W-:Y:S01]  /*3710*/  @!P3 IMAD.MOV R51, RZ, RZ, -R51 ;  /* 0x000000ffff33b224 */ /* 0x000fe200078e0a33 */
[----:B------:R-:W-:Y:S01]  /*3720*/  ISETP.GE.AND P3, PT, R117, RZ, PT ;  /* 0x000000ff7500720c */ /* 0x000fe20003f66270 */
        /* <DEDUP_REMOVED lines=34> */
[----:B-1----:R-:W-:Y:S01]  /*3950*/  IMAD R17, R193, R20, RZ ;  /* 0x00000014c1117224 */ /* 0x002fe200078e02ff */
[----:B------:R-:W-:Y:S01]  /*3960*/  SEL R62, R168, R70, !P0 ;  /* 0x00000046a83e7207 */ /* 0x000fe20004000000 */
[----:B--2---:R-:W-:Y:S01]  /*3970*/  VIADD R236, R22, 0x3f ;  /* 0x0000003f16ec7836 */ /* 0x004fe20000000000 */
[----:B------:R-:W-:Y:S01]  /*3980*/  SEL R64, R168, R72, !P0 ;  /* 0x00000048a8407207 */ /* 0x000fe20004000000 */
        /* <DEDUP_REMOVED lines=10> */
[C---:B------:R-:W-:Y:S01]  /*3a30*/  IMAD R167, R20.reuse, 0x2, R17 ;  /* 0x0000000214a77824 */ /* 0x040fe200078e0211 */
[----:B------:R1:W-:Y:S01]  /*3a40*/  STL [R1], R236 ;  /* 0x000000ec01007387 */ /* 0x0003e20000100800 */
        /* <DEDUP_REMOVED lines=12> */
[----:B------:R-:W-:Y:S01]  /*3b10*/  IMAD R169, R20, 0x2, R167 ;  /* 0x0000000214a97824 */ /* 0x000fe200078e02a7 */
[C---:B------:R-:W-:Y:S01]  /*3b20*/  SEL R125, R168.reuse, R78, !P0 ;  /* 0x0000004ea87d7207 */ /* 0x040fe20004000000 */
[----:B------:R-:W-:Y:S01]  /*3b30*/  @!P6 IMAD.MOV R136, RZ, RZ, -R136 ;  /* 0x000000ffff88e224 */ /* 0x000fe200078e0a88 */
        /* <DEDUP_REMOVED lines=12> */
[----:B------:R-:W-:Y:S01]  /*3c00*/  SEL R92, R168, R6, !P0 ;  /* 0x00000006a85c7207 */ /* 0x000fe20004000000 */
[----:B------:R-:W-:Y:S01]  /*3c10*/  IMAD R23, R4, R23, RZ ;  /* 0x0000001704177224 */ /* 0x000fe200078e02ff */
        /* <DEDUP_REMOVED lines=13> */
[----:B------:R-:W-:Y:S01]  /*3cf0*/  UIADD3 UR10, UPT, UPT, UR8, UR10, URZ ;  /* 0x0000000a080a7290 */ /* 0x000fe2000fffe0ff */
        /* <DEDUP_REMOVED lines=12> */
[----:B------:R-:W-:-:S02]  /*3dc0*/  SEL R39, R168, R26, !P0 ;  /* 0x0000001aa8277207 */ /* 0x000fc40004000000 */
[----:B------:R-:W-:Y:S01]  /*3dd0*/  SEL R61, R168, R68, !P0 ;  /* 0x00000044a83d7207 */ /* 0x000fe20004000000 */
[----:B------:R-:W-:Y:S01]  /*3de0*/  IMAD R26, R20, 0x2, R19 ;  /* 0x00000002141a7824 */ /* 0x000fe200078e0213 */
[C---:B------:R-:W-:Y:S01]  /*3df0*/  SEL R63, R168.reuse, R74, !P0 ;  /* 0x0000004aa83f7207 */ /* 0x040fe20004000000 */
[----:B------:R-:W-:Y:S01]  /*3e00*/  @!P4 IMAD.MOV R126, RZ, RZ, -R126 ;  /* 0x000000ffff7ec224 */ /* 0x000fe200078e0a7e */
[----:B------:R-:W-:Y:S01]  /*3e10*/  SEL R65, R168, R76, !P0 ;  /* 0x0000004ca8417207 */ /* 0x000fe20004000000 */
[----:B------:R-:W-:Y:S01]  /*3e20*/  IMAD R28, R20, 0x2, R26 ;  /* 0x00000002141c7824 */ /* 0x000fe200078e021a */
[C---:B------:R-:W-:Y:S01]  /*3e30*/  SEL R37, R168.reuse, R16, !P0 ;  /* 0x00000010a8257207 */ /* 0x040fe20004000000 */
[----:B------:R-:W-:Y:S01]  /*3e40*/  @!P5 IMAD.MOV R128, RZ, RZ, -R128 ;  /* 0x000000ffff80d224 */ /* 0x000fe200078e0a80 */
[C---:B------:R-:W-:Y:S01]  /*3e50*/  SEL R52, R168.reuse, R3, !P0 ;  /* 0x00000003a8347207 */ /* 0x040fe20004000000 */
[----:B------:R-:W-:Y:S01]  /*3e60*/  @!P3 IMAD.MOV R130, RZ, RZ, -R130 ;  /* 0x000000ffff82b224 */ /* 0x000fe200078e0a82 */
[C---:B------:R-:W-:Y:S01]  /*3e70*/  SEL R50, R168.reuse, R5, !P0 ;  /* 0x00000005a8327207 */ /* 0x040fe20004000000 */
[----:B------:R-:W-:Y:S01]  /*3e80*/  @!P1 IMAD.MOV R132, RZ, RZ, -R132 ;  /* 0x000000ffff849224 */ /* 0x000fe200078e0a84 */
[C---:B------:R-:W-:Y:S01]  /*3e90*/  SEL R47, R168.reuse, R47, !P0 ;  /* 0x0000002fa82f7207 */ /* 0x040fe20004000000 */
[----:B------:R-:W-:Y:S01]  /*3ea0*/  @!P2 IMAD.MOV R134, RZ, RZ, -R134 ;  /* 0x000000ffff86a224 */ /* 0x000fe200078e0a86 */
[----:B------:R-:W-:Y:S01]  /*3eb0*/  SEL R49, R168, R49, !P0 ;  /* 0x00000031a8317207 */ /* 0x000fe20004000000 */
[----:B------:R-:W-:Y:S01]  /*3ec0*/  IMAD R29, R20, 0x2, R28 ;  /* 0x00000002141d7824 */ /* 0x000fe200078e021c */
[----:B------:R-:W-:-:S02]  /*3ed0*/  SEL R56, R168, R7, !P0 ;  /* 0x00000007a8387207 */ /* 0x000fc40004000000 */
[----:B------:R-:W-:Y:S01]  /*3ee0*/  SEL R54, R168, R9, !P0 ;  /* 0x00000009a8367207 */ /* 0x000fe20004000000 */
[----:B------:R-:W-:Y:S01]  /*3ef0*/  IMAD R81, R20, 0x2, R29 ;  /* 0x0000000214517824 */ /* 0x000fe200078e021d */
[C---:B------:R-:W-:Y:S02]  /*3f00*/  SEL R51, R168.reuse, R51, !P0 ;  /* 0x00000033a8337207 */ /* 0x040fe40004000000 */
[C---:B------:R-:W-:Y:S02]  /*3f10*/  SEL R53, R168.reuse, R53, !P0 ;  /* 0x00000035a8357207 */ /* 0x040fe40004000000 */
[C---:B------:R-:W-:Y:S02]  /*3f20*/  SEL R60, R168.reuse, R11, !P0 ;  /* 0x0000000ba83c7207 */ /* 0x040fe40004000000 */
[C---:B------:R-:W-:Y:S02]  /*3f30*/  SEL R58, R168.reuse, R13, !P0 ;  /* 0x0000000da83a7207 */ /* 0x040fe40004000000 */
[----:B------:R-:W-:-:S02]  /*3f40*/  SEL R55, R168, R55, !P0 ;  /* 0x00000037a8377207 */ /* 0x000fc40004000000 */
[C---:B------:R-:W-:Y:S02]  /*3f50*/  SEL R57, R168.reuse, R57, !P0 ;  /* 0x00000039a8397207 */ /* 0x040fe40004000000 */
        /* <DEDUP_REMOVED lines=29> */
[----:B------:R-:W-:Y:S01]  /*4130*/  SEL R168, R168, R136, !P0 ;  /* 0x00000088a8a87207 */ /* 0x000fe20004000000 */
[----:B------:R-:W-:Y:S01]  /*4140*/  BAR.SYNC.DEFER_BLOCKING 0x0 ;  /* 0x0000000000007b1d */ /* 0x000fe20000010000 */
[----:B------:R-:W-:-:S05]  /*4150*/  LOP3.LUT P1, RZ, R101, 0x7f, RZ, 0xc0, !PT ;  /* 0x0000007f65ff7812 */ /* 0x000fca000782c0ff */
[----:B-1--4-:R-:W-:Y:S08]  /*4160*/  BRA.U UP0, `(.L_x_5) ;  /* 0x0000000100187547 */ /* 0x012ff0000b800000 */
[----:B------:R-:W-:Y:S01]  /*4170*/  ELECT P0, URZ, PT ;  /* 0x0000000000ff782f */ /* 0x000fe20003800000 */
[----:B------:R-:W-:Y:S01]  /*4180*/  IMAD.MOV.U32 R3, RZ, RZ, 0x1 ;  /* 0x00000001ff037424 */ /* 0x000fe200078e00ff */
[----:B------:R-:W-:Y:S01]  /*4190*/  UMOV UR5, 0x40 ;  /* 0x0000004000057882 */ /* 0x000fe20000000000 */
[----:B------:R-:W-:Y:S01]  /*41a0*/  UVIRTCOUNT.DEALLOC.SMPOOL 0x80 ;  /* 0x000000800000784c */ /* 0x000fe20000000000 */
[----:B------:R-:W-:-:S09]  /*41b0*/  ULEA UR5, UR4, UR5, 0x18 ;  /* 0x0000000504057291 */ /* 0x000fd2000f8ec0ff */
[----:B------:R1:W-:Y:S03]  /*41c0*/  @P0 STS.U8 [UR5], R3 ;  /* 0x00000003ff000988 */ /* 0x0003e60008000005 */
.L_x_5:
[----:B------:R-:W-:Y:S01]  /*41d0*/  STTM.16dp32bit_t0_t15.x64 tmem[UR10], RZ ;  /* 0x000000ff000079ed */ /* 0x000fe20008b0000a */
[----:B------:R-:W-:Y:S01]  /*41e0*/  STTM.16dp32bit_t16_t31.x64 tmem[UR10+0x40], RZ ;  /* 0x000040ff000079ed */ /* 0x000fe20008b2000a */
[----:B------:R-:W2:Y:S02]  /*41f0*/  FENCE.VIEW.ASYNC.T ;  /* 0x00000000000073c6 */ /* 0x000ea40000000200 */
[----:B--2---:R-:W-:Y:S01]  /*4200*/  VOTEU.ALL UP1, P1 ;  /* 0x0000000000ff7886 */ /* 0x004fe20000820000 */
[----:B------:R-:W-:Y:S01]  /*4210*/  IMAD R27, R20, 0x2, R81 ;  /* 0x00000002141b7824 */ /* 0x000fe200078e0251 */
[----:B------:R-:W-:Y:S01]  /*4220*/  VOTEU.ALL UP2, P1 ;  /* 0x0000000000ff7886 */ /* 0x000fe20000840000 */
[----:B------:R-:W-:Y:S01]  /*4230*/  ISETP.GT.AND P0, PT, R236, 0x3f, PT ;  /* 0x0000003fec00780c */ /* 0x000fe20003f04270 */
[----:B------:R-:W-:Y:S01]  /*4240*/  IMAD.SHL.U32 R86, R23, 0x2, RZ ;  /* 0x0000000217567824 */ /* 0x000fe200078e00ff */
[----:B------:R-:W-:-:S04]  /*4250*/  @!UP1 UIADD3 UR4, UPT, UPT, -UR6, 0x100000, URZ ;  /* 0x0010000006049890 */ /* 0x000fc8000fffe1ff */
[----:B------:R-:W-:Y:S02]  /*4260*/  @!UP1 USHF.L.U32 UR5, UR4, 0xb, URZ ;  /* 0x0000000b04059899 */ /* 0x000fe400080006ff */
[----:B------:R-:W-:Y:S01]  /*4270*/  @!UP1 USHF.L.U32 UR4, UR4, 0x1, URZ ;  /* 0x0000000104049899 */ /* 0x000fe200080006ff */
[----:B------:R-:W-:Y:S01]  /*4280*/  BAR.SYNC.DEFER_BLOCKING 0x0 ;  /* 0x0000000000007b1d */ /* 0x000fe20000010000 */
[----:B------:R-:W-:Y:S01]  /*4290*/  IMAD R80, R20, 0x2, R27 ;  /* 0x0000000214507824 */ /* 0x000fe200078e021b */
[----:B------:R-:W-:Y:S02]  /*42a0*/  ISETP.LT.AND P2, PT, R25, R22, P0 ;  /* 0x000000161900720c */ /* 0x000fe40000741270 */
[----:B------:R-:W-:Y:S01]  /*42b0*/  IADD3 R170, P3, PT, R86, UR16, RZ ;  /* 0x0000001056aa7c10 */ /* 0x000fe2000ff7e0ff */
[----:B-1----:R-:W-:-:S03]  /*42c0*/  IMAD R3, R20, 0x2, R80 ;  /* 0x0000000214037824 */ /* 0x002fc600078e0250 */
[----:B------:R-:W-:Y:S01]  /*42d0*/  LEA.HI.X.SX32 R195, R23, UR17, 0x1, P3 ;  /* 0x0000001117c37c11 */ /* 0x000fe200098f0eff */
[----:B------:R-:W-:Y:S01]  /*42e0*/  IMAD R9, R20, 0x2, R3 ;  /* 0x0000000214097824 */ /* 0x000fe200078e0203 */
[----:B------:R-:W-:-:S03]  /*42f0*/  LEA R4, P3, R213, R170, 0x1 ;  /* 0x000000aad5047211 */ /* 0x000fc600078608ff */
[C---:B------:R-:W-:Y:S01]  /*4300*/  IMAD R25, R20.reuse, 0x2, R9 ;  /* 0x0000000214197824 */ /* 0x040fe200078e0209 */
[----:B------:R-:W-:Y:S01]  /*4310*/  LEA.HI.X.SX32 R5, R213, R195, 0x1, P3 ;  /* 0x000000c3d5057211 */ /* 0x000fe200018f0eff */
[----:B------:R-:W1:Y:S02]  /*4320*/  FENCE.VIEW.ASYNC.S ;  /* 0x00000000000073c6 */ /* 0x000e640000000000 */
[----:B-1----:R1:W2:Y:S02]  /*4330*/  @!UP2 SYNCS.EXCH.64 URZ, [UR11], UR4 ;  /* 0x000000040bffa5b2 */ /* 0x0022a40008000100 */
[----:B--2---:R-:W-:Y:S01]  /*4340*/  BAR.SYNC.DEFER_BLOCKING 0x0 ;  /* 0x0000000000007b1d */ /* 0x004fe20000010000 */
[----:B------:R-:W-:Y:S01]  /*4350*/  IMAD R31, R20, 0x2, R25 ;  /* 0x00000002141f7824 */ /* 0x000fe200078e0219 */
[----:B------:R-:W-:-:S03]  /*4360*/  ISETP.LT.AND P4, PT, R15, R22, P0 ;  /* 0x000000160f00720c */ /* 0x000fc60000781270 */
[----:B------:R-:W-:Y:S01]  /*4370*/  IMAD R11, R20, 0x2, R31 ;  /* 0x00000002140b7824 */ /* 0x000fe200078e021f */
[----:B------:R-:W-:-:S03]  /*4380*/  LOP3.LUT R218, R193, 0x18, RZ, 0xfc, !PT ;  /* 0x00000018c1da7812 */ /* 0x000fc600078efcff */
[C---:B------:R-:W-:Y:S01]  /*4390*/  IMAD R13, R20.reuse, 0x2, R11 ;  /* 0x00000002140d7824 */ /* 0x040fe200078e020b */
[----:B------:R-:W-:Y:S01]  /*43a0*/  LOP3.LUT R217, R193, 0x1a, RZ, 0xfc, !PT ;  /* 0x0000001ac1d97812 */ /* 0x000fe200078efcff */
[----:B-1----:R-:W1:Y:S02]  /*43b0*/  LDCU UR4, c[0x0][0x3b0] ;  /* 0x00007600ff0477ac */ /* 0x002e640008000800 */
[----:B------:R-:W-:Y:S01]  /*43c0*/  IMAD R87, R20, 0x2, R13 ;  /* 0x0000000214577824 */ /* 0x000fe200078e020d */
[----:B------:R-:W-:Y:S02]  /*43d0*/  PRMT R196, RZ, 0x7610, R196 ;  /* 0x00007610ffc47816 */ /* 0x000fe400000000c4 */
[----:B------:R-:W-:Y:S01]  /*43e0*/  ISETP.LT.AND P3, PT, R218, R22, P0 ;  /* 0x00000016da00720c */ /* 0x000fe20000761270 */
[----:B------:R-:W-:Y:S01]  /*43f0*/  IMAD R85, R20, 0x2, R87 ;  /* 0x0000000214557824 */ /* 0x000fe200078e0257 */
[----:B0-----:R0:W2:Y:S01]  /*4400*/  @P2 LDG.E.U16 R194, desc[UR20][R4.64] ;  /* 0x0000001404c22981 */ /* 0x0010a2000c1e1500 */
[----:B------:R-:W-:-:S02]  /*4410*/  LEA R6, P2, R29, R170, 0x1 ;  /* 0x000000aa1d067211 */ /* 0x000fc400078408ff */
[----:B------:R-:W-:Y:S02]  /*4420*/  PRMT R192, RZ, 0x7610, R192 ;  /* 0x00007610ffc07816 */ /* 0x000fe400000000c0 */
[-C--:B------:R-:W-:Y:S02]  /*4430*/  LEA.HI.X.SX32 R7, R29, R195.reuse, 0x1, P2 ;  /* 0x000000c31d077211 */ /* 0x080fe400010f0eff */
[----:B------:R-:W-:Y:S01]  /*4440*/  ISETP.LT.AND P2, PT, R217, R22, P0 ;  /* 0x00000016d900720c */ /* 0x000fe20000741270 */
[C---:B------:R-:W-:Y:S01]  /*4450*/  IMAD R15, R20.reuse, 0x2, R85 ;  /* 0x00000002140f7824 */ /* 0x040fe200078e0255 */
[C---:B0-----:R-:W-:Y:S01]  /*4460*/  LEA R4, P5, R3.reuse, R170, 0x1 ;  /* 0x000000aa03047211 */ /* 0x041fe200078a08ff */
[----:B------:R0:W3:Y:S01]  /*4470*/  @P4 LDG.E.U16 R196, desc[UR20][R6.64] ;  /* 0x0000001406c44981 */ /* 0x0000e2000c1e1500 */
[----:B------:R-:W-:Y:S01]  /*4480*/  PRMT R180, RZ, 0x7610, R180 ;  /* 0x00007610ffb47816 */ /* 0x000fe200000000b4 */
[----:B------:R-:W-:Y:S01]  /*4490*/  IMAD R89, R20, 0x2, R15 ;  /* 0x0000000214597824 */ /* 0x000fe200078e020f */
[----:B------:R-:W-:-:S02]  /*44a0*/  LEA.HI.X.SX32 R5, R3, R195, 0x1, P5 ;  /* 0x000000c303057211 */ /* 0x000fc400028f0eff */
[----:B------:R-:W-:Y:S02]  /*44b0*/  LOP3.LUT R3, R193, 0x20, RZ, 0xfc, !PT ;  /* 0x00000020c1037812 */ /* 0x000fe400078efcff */
[C---:B0-----:R-:W-:Y:S01]  /*44c0*/  LEA R6, P4, R9.reuse, R170, 0x1 ;  /* 0x000000aa09067211 */ /* 0x041fe200078808ff */
[----:B------:R0:W4:Y:S03]  /*44d0*/  @P3 LDG.E.U16 R192, desc[UR20][R4.64] ;  /* 0x0000001404c03981 */ /* 0x000126000c1e1500 */
[----:B------:R-:W-:Y:S01]  /*44e0*/  LEA.HI.X.SX32 R7, R9, R195, 0x1, P4 ;  /* 0x000000c309077211 */ /* 0x000fe200020f0eff */
[----:B------:R-:W-:Y:S01]  /*44f0*/  IMAD R91, R20, 0x2, R89 ;  /* 0x00000002145b7824 */ /* 0x000fe200078e0259 */
[----:B------:R-:W-:-:S03]  /*4500*/  ISETP.LT.AND P3, PT, R3, R22, P0 ;  /* 0x000000160300720c */ /* 0x000fc60000761270 */
[----:B------:R5:W2:Y:S01]  /*4510*/  @P2 LDG.E.U16 R180, desc[UR20][R6.64] ;  /* 0x0000001406b42981 */ /* 0x000aa2000c1e1500 */
[----:B0-----:R-:W-:Y:S01]  /*4520*/  LOP3.LUT R4, R193, 0x22, RZ, 0xfc, !PT ;  /* 0x00000022c1047812 */ /* 0x001fe200078efcff */
[----:B------:R-:W-:-:S03]  /*4530*/  IMAD R33, R20, 0x2, R91 ;  /* 0x0000000214217824 */ /* 0x000fc600078e025b */
[----:B------:R-:W-:Y:S02]  /*4540*/  ISETP.LT.AND P2, PT, R4, R22, P0 ;  /* 0x000000160400720c */ /* 0x000fe40000741270 */
[CC--:B-----5:R-:W-:Y:S02]  /*4550*/  LEA R6, P4, R11.reuse, R170.reuse, 0x1 ;  /* 0x000000aa0b067211 */ /* 0x0e0fe400078808ff */
[----:B------:R-:W-:Y:S02]  /*4560*/  PRMT R191, RZ, 0x7610, R191 ;  /* 0x00007610ffbf7816 */ /* 0x000fe400000000bf */
[-C--:B------:R-:W-:Y:S01]  /*4570*/  LEA.HI.X.SX32 R7, R11, R195.reuse, 0x1, P4 ;  /* 0x000000c30b077211 */ /* 0x080fe200020f0eff */
[C---:B------:R-:W-:Y:S01]  /*4580*/  IMAD R11, R20.reuse, 0x2, R33 ;  /* 0x00000002140b7824 */ /* 0x040fe200078e0221 */
[----:B------:R-:W-:Y:S02]  /*4590*/  LEA R8, P5, R13, R170, 0x1 ;  /* 0x000000aa0d087211 */ /* 0x000fe400078a08ff */
[----:B------:R-:W-:Y:S01]  /*45a0*/  LOP3.LUT R5, R193, 0x28, RZ, 0xfc, !PT ;  /* 0x00000028c1057812 */ /* 0x000fe200078efcff */
[C---:B------:R-:W-:Y:S01]  /*45b0*/  IMAD R95, R20.reuse, 0x2, R11 ;  /* 0x00000002145f7824 */ /* 0x040fe200078e020b */
[----:B------:R-:W-:Y:S01]  /*45c0*/  PRMT R187, RZ, 0x7610, R187 ;  /* 0x00007610ffbb7816 */ /* 0x000fe200000000bb */
[----:B------:R0:W5:Y:S01]  /*45d0*/  @P3 LDG.E.U16 R191, desc[UR20][R6.64] ;  /* 0x0000001406bf3981 */ /* 0x000162000c1e1500 */
[----:B------:R-:W-:Y:S01]  /*45e0*/  LEA.HI.X.SX32 R9, R13, R195, 0x1, P5 ;  /* 0x000000c30d097211 */ /* 0x000fe200028f0eff */
[----:B------:R-:W-:Y:S01]  /*45f0*/  IMAD R97, R20, 0x2, R95 ;  /* 0x0000000214617824 */ /* 0x000fe200078e025f */
[----:B------:R-:W-:-:S03]  /*4600*/  ISETP.LT.AND P3, PT, R5, R22, P0 ;  /* 0x000000160500720c */ /* 0x000fc60000761270 */
[----:B------:R1:W2:Y:S01]  /*4610*/  @P2 LDG.E.U16 R187, desc[UR20][R8.64] ;  /* 0x0000001408bb2981 */ /* 0x0002a2000c1e1500 */
[----:B------:R-:W-:Y:S01]  /*4620*/  IMAD R83, R20, 0x2, R97 ;  /* 0x0000000214537824 */ /* 0x000fe200078e0261 */
[C---:B0-----:R-:W-:Y:S02]  /*4630*/  LOP3.LUT R6, R193.reuse, 0x30, RZ, 0xfc, !PT ;  /* 0x00000030c1067812 */ /* 0x041fe400078efcff */
[----:B------:R-:W-:Y:S02]  /*4640*/  LOP3.LUT R7, R193, 0x38, RZ, 0xfc, !PT ;  /* 0x00000038c1077812 */ /* 0x000fe400078efcff */
[----:B------:R-:W-:Y:S02]  /*4650*/  ISETP.LT.AND P4, PT, R6, R22, P0 ;  /* 0x000000160600720c */ /* 0x000fe40000781270 */
[C---:B-1----:R-:W-:Y:S02]  /*4660*/  LEA R8, P2, R15.reuse, R170, 0x1 ;  /* 0x000000aa0f087211 */ /* 0x042fe400078408ff */
[----:B------:R-:W-:Y:S01]  /*4670*/  PRMT R190, RZ, 0x7610, R190 ;  /* 0x00007610ffbe7816 */ /* 0x000fe200000000be */
[----:B------:R-:W-:Y:S01]  /*4680*/  IMAD R99, R20, 0x2, R83 ;  /* 0x0000000214637824 */ /* 0x000fe200078e0253 */
[----:B------:R-:W-:-:S02]  /*4690*/  LEA.HI.X.SX32 R9, R15, R195, 0x1, P2 ;  /* 0x000000c30f097211 */ /* 0x000fc400010f0eff */
[----:B------:R-:W-:Y:S02]  /*46a0*/  ISETP.LT.AND P2, PT, R7, R22, P0 ;  /* 0x000000160700720c */ /* 0x000fe40000741270 */
[-C--:B------:R-:W-:Y:S01]  /*46b0*/  LEA R10, P5, R11, R170.reuse, 0x1 ;  /* 0x000000aa0b0a7211 */ /* 0x080fe200078a08ff */
[----:B------:R0:W2:Y:S01]  /*46c0*/  @P3 LDG.E.U16 R190, desc[UR20][R8.64] ;  /* 0x0000001408be3981 */ /* 0x0000a2000c1e1500 */
[----:B------:R-:W-:Y:S02]  /*46d0*/  PRMT R189, RZ, 0x7610, R189 ;  /* 0x00007610ffbd7816 */ /* 0x000fe400000000bd */
[----:B------:R-:W-:Y:S02]  /*46e0*/  LEA R12, P3, R99, R170, 0x1 ;  /* 0x000000aa630c7211 */ /* 0x000fe400078608ff */
[----:B------:R-:W-:Y:S02]  /*46f0*/  LEA.HI.X.SX32 R11, R11, R195, 0x1, P5 ;  /* 0x000000c30b0b7211 */ /* 0x000fe400028f0eff */
[----:B------:R-:W-:-:S02]  /*4700*/  PRMT R188, RZ, 0x7610, R188 ;  /* 0x00007610ffbc7816 */ /* 0x000fc400000000bc */
[C---:B0-----:R-:W-:Y:S01]  /*4710*/  LOP3.LUT R8, R193.reuse, 0x2a, RZ, 0xfc, !PT ;  /* 0x0000002ac1087812 */ /* 0x041fe200078efcff */
[----:B------:R0:W2:Y:S01]  /*4720*/  @P4 LDG.E.U16 R189, desc[UR20][R10.64] ;  /* 0x000000140abd4981 */ /* 0x0000a2000c1e1500 */
[----:B------:R-:W-:Y:S02]  /*4730*/  LOP3.LUT R9, R193, 0x32, RZ, 0xfc, !PT ;  /* 0x00000032c1097812 */ /* 0x000fe400078efcff */
[----:B------:R-:W-:Y:S02]  /*4740*/  LEA.HI.X.SX32 R13, R99, R195, 0x1, P3 ;  /* 0x000000c3630d7211 */ /* 0x000fe400018f0eff */
[-C--:B------:R-:W-:Y:S02]  /*4750*/  ISETP.LT.AND P3, PT, R8, R22.reuse, P0 ;  /* 0x000000160800720c */ /* 0x080fe40000761270 */
[----:B------:R-:W-:Y:S01]  /*4760*/  ISETP.LT.AND P4, PT, R9, R22, P0 ;  /* 0x000000160900720c */ /* 0x000fe20000781270 */
[----:B------:R1:W2:Y:S01]  /*4770*/  @P2 LDG.E.U16 R188, desc[UR20][R12.64] ;  /* 0x000000140cbc2981 */ /* 0x0002a2000c1e1500 */
[----:B------:R-:W-:-:S02]  /*4780*/  LEA R14, P5, R95, R170, 0x1 ;  /* 0x000000aa5f0e7211 */ /* 0x000fc400078a08ff */
[----:B0-----:R-:W-:Y:S02]  /*4790*/  LOP3.LUT R10, R193, 0x3a, RZ, 0xfc, !PT ;  /* 0x0000003ac10a7812 */ /* 0x001fe400078efcff */
[----:B------:R-:W-:Y:S02]  /*47a0*/  PRMT R186, RZ, 0x7610, R186 ;  /* 0x00007610ffba7816 */ /* 0x000fe400000000ba */
[----:B------:R-:W-:Y:S02]  /*47b0*/  PRMT R185, RZ, 0x7610, R185 ;  /* 0x00007610ffb97816 */ /* 0x000fe400000000b9 */
[----:B-1----:R-:W-:Y:S01]  /*47c0*/  LEA R12, P2, R89, R170, 0x1 ;  /* 0x000000aa590c7211 */ /* 0x002fe200078408ff */
[----:B------:R-:W-:Y:S01]  /*47d0*/  IMAD R99, R20, 0x2, R99 ;  /* 0x0000000214637824 */ /* 0x000fe200078e0263 */
[-C--:B------:R-:W-:Y:S02]  /*47e0*/  LEA.HI.X.SX32 R15, R95, R195.reuse, 0x1, P5 ;  /* 0x000000c35f0f7211 */ /* 0x080fe400028f0eff */
[----:B------:R-:W-:-:S02]  /*47f0*/  LEA.HI.X.SX32 R13, R89, R195, 0x1, P2 ;  /* 0x000000c3590d7211 */ /* 0x000fc400010f0eff */
[----:B------:R-:W-:Y:S01]  /*4800*/  ISETP.LT.AND P2, PT, R10, R22, P0 ;  /* 0x000000160a00720c */ /* 0x000fe20000741270 */
[----:B------:R-:W2:Y:S01]  /*4810*/  @P4 LDG.E.U16 R185, desc[UR20][R14.64] ;  /* 0x000000140eb94981 */ /* 0x000ea2000c1e1500 */
[----:B------:R-:W-:-:S03]  /*4820*/  LOP3.LUT R18, R193, 0xa, RZ, 0xfc, !PT ;  /* 0x0000000ac1127812 */ /* 0x000fc600078efcff */
[----:B------:R0:W2:Y:S01]  /*4830*/  @P3 LDG.E.U16 R186, desc[UR20][R12.64] ;  /* 0x000000140cba3981 */ /* 0x0000a2000c1e1500 */
[----:B------:R-:W-:Y:S02]  /*4840*/  ISETP.LT.AND P4, PT, R18, R22, P0 ;  /* 0x000000161200720c */ /* 0x000fe40000781270 */
[----:B------:R-:W-:Y:S02]  /*4850*/  SHF.R.U32.HI R11, RZ, 0x6, R101 ;  /* 0x00000006ff0b7819 */ /* 0x000fe40000011665 */
[----:B------:R-:W-:Y:S02]  /*4860*/  PRMT R184, RZ, 0x7610, R184 ;  /* 0x00007610ffb87816 */ /* 0x000fe400000000b8 */
[-C--:B0-----:R-:W-:Y:S02]  /*4870*/  LEA R12, P3, R99, R170.reuse, 0x1 ;  /* 0x000000aa630c7211 */ /* 0x081fe400078608ff */
[----:B------:R-:W-:Y:S02]  /*4880*/  LEA R14, P5, R19, R170, 0x1 ;  /* 0x000000aa130e7211 */ /* 0x000fe400078a08ff */
[----:B------:R-:W-:-:S02]  /*4890*/  LEA.HI.X.SX32 R13, R99, R195, 0x1, P3 ;  /* 0x000000c3630d7211 */ /* 0x000fc400018f0eff */
[----:B------:R-:W-:Y:S02]  /*48a0*/  SGXT.U32 R11, R11, 0x1 ;  /* 0x000000010b0b781a */ /* 0x000fe40000000000 */
[----:B------:R-:W-:Y:S01]  /*48b0*/  PRMT R183, RZ, 0x7610, R183 ;  /* 0x00007610ffb77816 */ /* 0x000fe200000000b7 */
[----:B------:R0:W2:Y:S01]  /*48c0*/  @P2 LDG.E.U16 R184, desc[UR20][R12.64] ;  /* 0x000000140cb82981 */ /* 0x0000a2000c1e1500 */
[----:B------:R-:W-:Y:S02]  /*48d0*/  LEA.HI.X.SX32 R15, R19, R195, 0x1, P5 ;  /* 0x000000c3130f7211 */ /* 0x000fe400028f0eff */
[----:B------:R-:W-:-:S03]  /*48e0*/  ISETP.LT.AND P2, PT, R11, R22, P0 ;  /* 0x000000160b00720c */ /* 0x000fc60000741270 */
[----:B------:R1:W2:Y:S01]  /*48f0*/  @P4 LDG.E.U16 R183, desc[UR20][R14.64] ;  /* 0x000000140eb74981 */ /* 0x0002a2000c1e1500 */
[C---:B------:R-:W-:Y:S02]  /*4900*/  LEA R88, P4, R17.reuse, R170, 0x1 ;  /* 0x000000aa11587211 */ /* 0x040fe400078808ff */
[----:B------:R-:W-:Y:S02]  /*4910*/  PRMT R197, RZ, 0x7610, R197 ;  /* 0x00007610ffc57816 */ /* 0x000fe400000000c5 */
[----:B------:R-:W-:-:S05]  /*4920*/  LEA.HI.X.SX32 R89, R17, R195, 0x1, P4 ;  /* 0x000000c311597211 */ /* 0x000fca00020f0eff */
[----:B------:R-:W2:Y:S01]  /*4930*/  @P2 LDG.E.U16 R197, desc[UR20][R88.64] ;  /* 0x0000001458c52981 */ /* 0x000ea2000c1e1500 */
[----:B------:R-:W-:-:S04]  /*4940*/  LOP3.LUT R16, R193, 0x12, RZ, 0xfc, !PT ;  /* 0x00000012c1107812 */ /* 0x000fc800078efcff */
[----:B------:R-:W-:Y:S02]  /*4950*/  ISETP.LT.AND P3, PT, R16, R22, P0 ;  /* 0x000000161000720c */ /* 0x000fe40000761270 */
[C---:B0-----:R-:W-:Y:S02]  /*4960*/  LEA R12, P6, R81.reuse, R170, 0x1 ;  /* 0x000000aa510c7211 */ /* 0x041fe400078c08ff */
[----:B------:R-:W-:Y:S02]  /*4970*/  PRMT R182, RZ, 0x7610, R182 ;  /* 0x00007610ffb67816 */ /* 0x000fe400000000b6 */
[----:B------:R-:W-:Y:S02]  /*4980*/  LEA.HI.X.SX32 R13, R81, R195, 0x1, P6 ;  /* 0x000000c3510d7211 */ /* 0x000fe400030f0eff */
[C---:B------:R-:W-:Y:S02]  /*4990*/  LOP3.LUT R216, R193.reuse, 0x1c, RZ, 0xfc, !PT ;  /* 0x0000001cc1d87812 */ /* 0x040fe400078efcff */
[----:B------:R-:W-:-:S03]  /*49a0*/  LOP3.LUT R11, R193, 0x24, RZ, 0xfc, !PT ;  /* 0x00000024c10b7812 */ /* 0x000fc600078efcff */
[----:B------:R0:W2:Y:S01]  /*49b0*/  @P3 LDG.E.U16 R182, desc[UR20][R12.64] ;  /* 0x000000140cb63981 */ /* 0x0000a2000c1e1500 */
[-C--:B------:R-:W-:Y:S02]  /*49c0*/  ISETP.LT.AND P3, PT, R216, R22.reuse, P0 ;  /* 0x00000016d800720c */ /* 0x080fe40000761270 */
[----:B------:R-:W-:Y:S02]  /*49d0*/  ISETP.LT.AND P4, PT, R11, R22, P0 ;  /* 0x000000160b00720c */ /* 0x000fe40000781270 */
[-C--:B------:R-:W-:Y:S02]  /*49e0*/  LEA R16, P5, R25, R170.reuse, 0x1 ;  /* 0x000000aa19107211 */ /* 0x080fe400078a08ff */
[----:B-1----:R-:W-:Y:S02]  /*49f0*/  LEA R14, P6, R87, R170, 0x1 ;  /* 0x000000aa570e7211 */ /* 0x002fe400078c08ff */
[----:B------:R-:W-:Y:S02]  /*4a00*/  PRMT R173, RZ, 0x7610, R173 ;  /* 0x00007610ffad7816 */ /* 0x000fe400000000ad */
[----:B0-----:R-:W-:-:S02]  /*4a10*/  LOP3.LUT R12, R193, 0x2c, RZ, 0xfc, !PT ;  /* 0x0000002cc10c7812 */ /* 0x001fc400078efcff */
[-C--:B------:R-:W-:Y:S02]  /*4a20*/  LEA.HI.X.SX32 R17, R25, R195.reuse, 0x1, P5 ;  /* 0x000000c319117211 */ /* 0x080fe400028f0eff */
[----:B------:R-:W-:Y:S02]  /*4a30*/  PRMT R179, RZ, 0x7610, R179 ;  /* 0x00007610ffb37816 */ /* 0x000fe400000000b3 */
[----:B------:R-:W-:Y:S01]  /*4a40*/  ISETP.LT.AND P2, PT, R12, R22, P0 ;  /* 0x000000160c00720c */ /* 0x000fe20000741270 */
[----:B------:R0:W2:Y:S01]  /*4a50*/  @P3 LDG.E.U16 R173, desc[UR20][R16.64] ;  /* 0x0000001410ad3981 */ /* 0x0000a2000c1e1500 */
[----:B------:R-:W-:Y:S02]  /*4a60*/  LEA.HI.X.SX32 R15, R87, R195, 0x1, P6 ;  /* 0x000000c3570f7211 */ /* 0x000fe400030f0eff */
[----:B------:R-:W-:-:S03]  /*4a70*/  LOP3.LUT R13, R193, 0x34, RZ, 0xfc, !PT ;  /* 0x00000034c10d7812 */ /* 0x000fc600078efcff */
[----:B------:R1:W2:Y:S01]  /*4a80*/  @P4 LDG.E.U16 R179, desc[UR20][R14.64] ;  /* 0x000000140eb34981 */ /* 0x0002a2000c1e1500 */
[----:B------:R-:W-:Y:S02]  /*4a90*/  ISETP.LT.AND P3, PT, R13, R22, P0 ;  /* 0x000000160d00720c */ /* 0x000fe40000761270 */
[CC--:B0-----:R-:W-:Y:S02]  /*4aa0*/  LEA R16, P5, R91.reuse, R170.reuse, 0x1 ;  /* 0x000000aa5b107211 */ /* 0x0c1fe400078a08ff */
[----:B------:R-:W-:Y:S01]  /*4ab0*/  PRMT R178, RZ, 0x7610, R178 ;  /* 0x00007610ffb27816 */ /* 0x000fe200000000b2 */
[----:B------:R-:W-:Y:S01]  /*4ac0*/  IMAD R181, R20, 0x2, R99 ;  /* 0x0000000214b57824 */ /* 0x000fe200078e0263 */
[----:B------:R-:W-:Y:S02]  /*4ad0*/  LEA.HI.X.SX32 R17, R91, R195, 0x1, P5 ;  /* 0x000000c35b117211 */ /* 0x000fe400028f0eff */
[----:B-1----:R-:W-:Y:S02]  /*4ae0*/  LOP3.LUT R14, R193, 0x3c, RZ, 0xfc, !PT ;  /* 0x0000003cc10e7812 */ /* 0x002fe400078efcff */
[----:B------:R-:W-:Y:S01]  /*4af0*/  LEA R24, P5, R97, R170, 0x1 ;  /* 0x000000aa61187211 */ /* 0x000fe200078a08ff */
[----:B------:R0:W2:Y:S01]  /*4b00*/  @P2 LDG.E.U16 R178, desc[UR20][R16.64] ;  /* 0x0000001410b22981 */ /* 0x0000a2000c1e1500 */
[----:B------:R-:W-:-:S02]  /*4b10*/  ISETP.LT.AND P4, PT, R14, R22, P0 ;  /* 0x000000160e00720c */ /* 0x000fc40000781270 */
[----:B------:R-:W-:Y:S02]  /*4b20*/  PRMT R177, RZ, 0x7610, R177 ;  /* 0x00007610ffb17816 */ /* 0x000fe400000000b1 */
[-C--:B------:R-:W-:Y:S02]  /*4b30*/  LEA.HI.X.SX32 R25, R97, R195.reuse, 0x1, P5 ;  /* 0x000000c361197211 */ /* 0x080fe400028f0eff */
[----:B------:R-:W-:Y:S02]  /*4b40*/  LOP3.LUT R30, R193, 0xc, RZ, 0xfc, !PT ;  /* 0x0000000cc11e7812 */ /* 0x000fe400078efcff */
[C---:B0-----:R-:W-:Y:S01]  /*4b50*/  LEA R16, P2, R181.reuse, R170, 0x1 ;  /* 0x000000aab5107211 */ /* 0x041fe200078408ff */
[----:B------:R0:W2:Y:S01]  /*4b60*/  @P3 LDG.E.U16 R177, desc[UR20][R24.64] ;  /* 0x0000001418b13981 */ /* 0x0000a2000c1e1500 */
[----:B------:R-:W-:Y:S02]  /*4b70*/  PRMT R176, RZ, 0x7610, R176 ;  /* 0x00007610ffb07816 */ /* 0x000fe400000000b0 */
[----:B------:R-:W-:-:S02]  /*4b80*/  LEA.HI.X.SX32 R17, R181, R195, 0x1, P2 ;  /* 0x000000c3b5117211 */ /* 0x000fc400010f0eff */
[----:B------:R-:W-:Y:S02]  /*4b90*/  ISETP.LT.AND P3, PT, R30, R22, P0 ;  /* 0x000000161e00720c */ /* 0x000fe40000761270 */
[C---:B------:R-:W-:Y:S01]  /*4ba0*/  LOP3.LUT R18, R193.reuse, 0x14, RZ, 0xfc, !PT ;  /* 0x00000014c1127812 */ /* 0x040fe200078efcff */
[----:B------:R1:W2:Y:S01]  /*4bb0*/  @P4 LDG.E.U16 R176, desc[UR20][R16.64] ;  /* 0x0000001410b04981 */ /* 0x0002a2000c1e1500 */
[----:B0-----:R-:W-:Y:S02]  /*4bc0*/  LEA R24, P4, R26, R170, 0x1 ;  /* 0x000000aa1a187211 */ /* 0x001fe400078808ff */
[----:B------:R-:W-:Y:S02]  /*4bd0*/  ISETP.LT.AND P2, PT, R18, R22, P0 ;  /* 0x000000161200720c */ /* 0x000fe40000741270 */
[----:B------:R-:W-:Y:S02]  /*4be0*/  LOP3.LUT R215, R193, 0x1e, RZ, 0xfc, !PT ;  /* 0x0000001ec1d77812 */ /* 0x000fe400078efcff */
[----:B------:R-:W-:-:S02]  /*4bf0*/  PRMT R175, RZ, 0x7610, R175 ;  /* 0x00007610ffaf7816 */ /* 0x000fc400000000af */
[-C--:B------:R-:W-:Y:S02]  /*4c00*/  LEA.HI.X.SX32 R25, R26, R195.reuse, 0x1, P4 ;  /* 0x000000c31a197211 */ /* 0x080fe400020f0eff */
[----:B-1----:R-:W-:Y:S02]  /*4c10*/  LEA R16, P5, R27, R170, 0x1 ;  /* 0x000000aa1b107211 */ /* 0x002fe400078a08ff */
[----:B------:R-:W-:Y:S01]  /*4c20*/  ISETP.LT.AND P4, PT, R215, R22, P0 ;  /* 0x00000016d700720c */ /* 0x000fe20000781270 */
[----:B------:R0:W2:Y:S01]  /*4c30*/  @P3 LDG.E.U16 R175, desc[UR20][R24.64] ;  /* 0x0000001418af3981 */ /* 0x0000a2000c1e1500 */
[----:B------:R-:W-:Y:S02]  /*4c40*/  PRMT R174, RZ, 0x7610, R174 ;  /* 0x00007610ffae7816 */ /* 0x000fe400000000ae */
[----:B------:R-:W-:Y:S02]  /*4c50*/  LOP3.LUT R15, R193, 0x26, RZ, 0xfc, !PT ;  /* 0x00000026c10f7812 */ /* 0x000fe400078efcff */
[----:B------:R-:W-:-:S02]  /*4c60*/  LEA.HI.X.SX32 R17, R27, R195, 0x1, P5 ;  /* 0x000000c31b117211 */ /* 0x000fc400028f0eff */
[----:B------:R-:W-:Y:S02]  /*4c70*/  ISETP.LT.AND P3, PT, R15, R22, P0 ;  /* 0x000000160f00720c */ /* 0x000fe40000761270 */
[CC--:B0-----:R-:W-:Y:S01]  /*4c80*/  LEA R24, P5, R31.reuse, R170.reuse, 0x1 ;  /* 0x000000aa1f187211 */ /* 0x0c1fe200078a08ff */
[----:B------:R0:W2:Y:S01]  /*4c90*/  @P2 LDG.E.U16 R174, desc[UR20][R16.64] ;  /* 0x0000001410ae2981 */ /* 0x0000a2000c1e1500 */
[----:B------:R-:W-:Y:S02]  /*4ca0*/  PRMT R172, RZ, 0x7610, R172 ;  /* 0x00007610ffac7816 */ /* 0x000fe400000000ac */
[----:B------:R-:W-:Y:S02]  /*4cb0*/  LEA.HI.X.SX32 R25, R31, R195, 0x1, P5 ;  /* 0x000000c31f197211 */ /* 0x000fe400028f0eff */
[----:B------:R-:W-:Y:S02]  /*4cc0*/  LEA R30, P2, R85, R170, 0x1 ;  /* 0x000000aa551e7211 */ /* 0x000fe400078408ff */
[----:B------:R-:W-:Y:S01]  /*4cd0*/  PRMT R87, RZ, 0x7610, R87 ;  /* 0x00007610ff577816 */ /* 0x000fe20000000057 */
[----:B------:R1:W2:Y:S01]  /*4ce0*/  @P4 LDG.E.U16 R172, desc[UR20][R24.64] ;  /* 0x0000001418ac4981 */ /* 0x0002a2000c1e1500 */
[----:B0-----:R-:W-:-:S02]  /*4cf0*/  LOP3.LUT R16, R193, 0x2e, RZ, 0xfc, !PT ;  /* 0x0000002ec1107812 */ /* 0x001fc400078efcff */
[-C--:B------:R-:W-:Y:S02]  /*4d00*/  LEA.HI.X.SX32 R31, R85, R195.reuse, 0x1, P2 ;  /* 0x000000c3551f7211 */ /* 0x080fe400010f0eff */
[----:B------:R-:W-:Y:S02]  /*4d10*/  ISETP.LT.AND P2, PT, R16, R22, P0 ;  /* 0x000000161000720c */ /* 0x000fe40000741270 */
[----:B------:R-:W-:Y:S01]  /*4d20*/  LEA R32, P4, R33, R170, 0x1 ;  /* 0x000000aa21207211 */ /* 0x000fe200078808ff */
[----:B------:R0:W2:Y:S01]  /*4d30*/  @P3 LDG.E.U16 R87, desc[UR20][R30.64] ;  /* 0x000000141e573981 */ /* 0x0000a2000c1e1500 */
[C---:B------:R-:W-:Y:S02]  /*4d40*/  LOP3.LUT R18, R193.reuse, 0xe, RZ, 0xfc, !PT ;  /* 0x0000000ec1127812 */ /* 0x040fe400078efcff */
[----:B------:R-:W-:Y:S02]  /*4d50*/  LOP3.LUT R17, R193, 0x36, RZ, 0xfc, !PT ;  /* 0x00000036c1117812 */ /* 0x000fe400078efcff */
[----:B------:R-:W-:-:S02]  /*4d60*/  LEA.HI.X.SX32 R33, R33, R195, 0x1, P4 ;  /* 0x000000c321217211 */ /* 0x000fc400020f0eff */
[-C--:B------:R-:W-:Y:S02]  /*4d70*/  ISETP.LT.AND P4, PT, R18, R22.reuse, P0 ;  /* 0x000000161200720c */ /* 0x080fe40000781270 */
[----:B------:R-:W-:Y:S02]  /*4d80*/  ISETP.LT.AND P3, PT, R17, R22, P0 ;  /* 0x000000161100720c */ /* 0x000fe40000761270 */
[----:B------:R-:W-:Y:S02]  /*4d90*/  PRMT R85, RZ, 0x7610, R85 ;  /* 0x00007610ff557816 */ /* 0x000fe40000000055 */
[-C--:B-1----:R-:W-:Y:S01]  /*4da0*/  LEA R24, P6, R83, R170.reuse, 0x1 ;  /* 0x000000aa53187211 */ /* 0x082fe200078c08ff */
[----:B------:R-:W-:Y:S01]  /*4db0*/  IMAD R91, R219, R21, RZ ;  /* 0x00000015db5b7224 */ /* 0x000fe200078e02ff */
[----:B0-----:R-:W-:Y:S02]  /*4dc0*/  LEA R30, P5, R28, R170, 0x1 ;  /* 0x000000aa1c1e7211 */ /* 0x001fe400078a08ff */
[----:B------:R-:W-:Y:S01]  /*4dd0*/  LEA.HI.X.SX32 R25, R83, R195, 0x1, P6 ;  /* 0x000000c353197211 */ /* 0x000fe200030f0eff */
[----:B------:R0:W2:Y:S01]  /*4de0*/  @P2 LDG.E.U16 R85, desc[UR20][R32.64] ;  /* 0x0000001420552981 */ /* 0x0000a2000c1e1500 */
[----:B------:R-:W-:-:S02]  /*4df0*/  PRMT R83, RZ, 0x7610, R83 ;  /* 0x00007610ff537816 */ /* 0x000fc40000000053 */
[----:B------:R-:W-:Y:S02]  /*4e00*/  PRMT R84, RZ, 0x7610, R84 ;  /* 0x00007610ff547816 */ /* 0x000fe40000000054 */
[----:B------:R-:W-:Y:S01]  /*4e10*/  LEA.HI.X.SX32 R31, R28, R195, 0x1, P5 ;  /* 0x000000c31c1f7211 */ /* 0x000fe200028f0eff */
[----:B------:R-:W-:Y:S01]  /*4e20*/  IMAD R40, R40, UR4, RZ ;  /* 0x0000000428287c24 */ /* 0x000fe2000f8e02ff */
[----:B------:R-:W-:Y:S01]  /*4e30*/  LEA R90, P2, R91, UR18, 0x1 ;  /* 0x000000125b5a7c11 */ /* 0x000fe2000f8408ff */
[----:B------:R-:W-:Y:S01]  /*4e40*/  IMAD R38, R38, UR4, RZ ;  /* 0x0000000426267c24 */ /* 0x000fe2000f8e02ff */
[----:B------:R-:W-:Y:S01]  /*4e50*/  LOP3.LUT R94, R193, 0x16, RZ, 0xfc, !PT ;  /* 0x00000016c15e7812 */ /* 0x000fe200078efcff */
[----:B0-----:R-:W-:Y:S01]  /*4e60*/  IMAD R32, R93, UR4, RZ ;  /* 0x000000045d207c24 */ /* 0x001fe2000f8e02ff */
[----:B------:R0:W2:Y:S01]  /*4e70*/  @P4 LDG.E.U16 R83, desc[UR20][R30.64] ;  /* 0x000000141e534981 */ /* 0x0000a2000c1e1500 */
[----:B------:R-:W-:Y:S01]  /*4e80*/  LEA.HI.X.SX32 R91, R91, UR19, 0x1, P2 ;  /* 0x000000135b5b7c11 */ /* 0x000fe200090f0eff */
[----:B------:R-:W-:Y:S01]  /*4e90*/  IMAD R44, R44, UR4, RZ ;  /* 0x000000042c2c7c24 */ /* 0x000fe2000f8e02ff */
[----:B------:R-:W-:Y:S01]  /*4ea0*/  ISETP.LT.AND P2, PT, R94, R22, P0 ;  /* 0x000000165e00720c */ /* 0x000fe20000741270 */
[----:B------:R1:W2:Y:S01]  /*4eb0*/  @P3 LDG.E.U16 R84, desc[UR20][R24.64] ;  /* 0x0000001418543981 */ /* 0x0002a2000c1e1500 */
[----:B------:R-:W-:Y:S01]  /*4ec0*/  IMAD R42, R42, UR4, RZ ;  /* 0x000000042a2a7c24 */ /* 0x000fe2000f8e02ff */
[----:B------:R-:W-:Y:S01]  /*4ed0*/  LEA R94, P4, R38, R90, 0x1 ;  /* 0x0000005a265e7211 */ /* 0x000fe200078808ff */
[----:B------:R-:W-:-:S02]  /*4ee0*/  IMAD R33, R36, UR4, RZ ;  /* 0x0000000424217c24 */ /* 0x000fc4000f8e02ff */
[----:B0-----:R-:W-:Y:S01]  /*4ef0*/  IMAD R31, R92, UR4, RZ ;  /* 0x000000045c1f7c24 */ /* 0x001fe2000f8e02ff */
[-C--:B------:R-:W-:Y:S01]  /*4f00*/  LEA R92, P3, R40, R90.reuse, 0x1 ;  /* 0x0000005a285c7211 */ /* 0x080fe200078608ff */
[----:B-1----:R-:W-:Y:S01]  /*4f10*/  IMAD R25, R34, UR4, RZ ;  /* 0x0000000422197c24 */ /* 0x002fe2000f8e02ff */
[-C--:B------:R-:W-:Y:S01]  /*4f20*/  LEA R34, P5, R32, R90.reuse, 0x1 ;  /* 0x0000005a20227211 */ /* 0x080fe200078a08ff */
[----:B------:R-:W-:Y:S01]  /*4f30*/  IMAD R24, R35, UR4, RZ ;  /* 0x0000000423187c24 */ /* 0x000fe2000f8e02ff */
[-C--:B------:R-:W-:Y:S01]  /*4f40*/  LEA.HI.X.SX32 R93, R40, R91.reuse, 0x1, P3 ;  /* 0x0000005b285d7211 */ /* 0x080fe200018f0eff */
[----:B------:R-:W-:Y:S01]  /*4f50*/  IMAD R48, R48, UR4, RZ ;  /* 0x0000000430307c24 */ /* 0x000fe2000f8e02ff */
[-C--:B------:R-:W-:Y:S01]  /*4f60*/  LEA.HI.X.SX32 R95, R38, R91.reuse, 0x1, P4 ;  /* 0x0000005b265f7211 */ /* 0x080fe200020f0eff */
[----:B------:R-:W-:Y:S01]  /*4f70*/  IMAD R46, R46, UR4, RZ ;  /* 0x000000042e2e7c24 */ /* 0x000fe2000f8e02ff */
[----:B------:R-:W-:Y:S01]  /*4f80*/  LEA.HI.X.SX32 R35, R32, R91, 0x1, P5 ;  /* 0x0000005b20237211 */ /* 0x000fe200028f0eff */
[----:B------:R-:W-:Y:S01]  /*4f90*/  IMAD R37, R37, UR4, RZ ;  /* 0x0000000425257c24 */ /* 0x000fe2000f8e02ff */
[-C--:B------:R-:W-:Y:S01]  /*4fa0*/  LEA R96, P3, R44, R90.reuse, 0x1 ;  /* 0x0000005a2c607211 */ /* 0x080fe200078608ff */
[----:B------:R-:W-:Y:S01]  /*4fb0*/  IMAD R39, R39, UR4, RZ ;  /* 0x0000000427277c24 */ /* 0x000fe2000f8e02ff */
[----:B------:R-:W-:-:S02]  /*4fc0*/  LEA R98, P4, R42, R90, 0x1 ;  /* 0x0000005a2a627211 */ /* 0x000fc400078808ff */
[-C--:B------:R-:W-:Y:S02]  /*4fd0*/  LEA R30, P6, R31, R90.reuse, 0x1 ;  /* 0x0000005a1f1e7211 */ /* 0x080fe400078c08ff */
[----:B------:R-:W-:Y:S01]  /*4fe0*/  LEA R32, P5, R33, R90, 0x1 ;  /* 0x0000005a21207211 */ /* 0x000fe200078a08ff */
[----:B------:R-:W-:Y:S01]  /*4ff0*/  IMAD R52, R52, UR4, RZ ;  /* 0x0000000434347c24 */ /* 0x000fe2000f8e02ff */
[-C--:B------:R-:W-:Y:S01]  /*5000*/  LEA.HI.X.SX32 R97, R44, R91.reuse, 0x1, P3 ;  /* 0x0000005b2c617211 */ /* 0x080fe200018f0eff */
[----:B------:R-:W-:Y:S01]  /*5010*/  IMAD R50, R50, UR4, RZ ;  /* 0x0000000432327c24 */ /* 0x000fe2000f8e02ff */
[-C--:B------:R-:W-:Y:S01]  /*5020*/  LEA.HI.X.SX32 R99, R42, R91.reuse, 0x1, P4 ;  /* 0x0000005b2a637211 */ /* 0x080fe200020f0eff */
[----:B------:R-:W-:Y:S01]  /*5030*/  IMAD R41, R41, UR4, RZ ;  /* 0x0000000429297c24 */ /* 0x000fe2000f8e02ff */
[-C--:B------:R-:W-:Y:S01]  /*5040*/  LEA.HI.X.SX32 R31, R31, R91.reuse, 0x1, P6 ;  /* 0x0000005b1f1f7211 */ /* 0x080fe200030f0eff */
[----:B------:R-:W-:Y:S01]  /*5050*/  IMAD R43, R43, UR4, RZ ;  /* 0x000000042b2b7c24 */ /* 0x000fe2000f8e02ff */
[----:B------:R-:W-:-:S02]  /*5060*/  LEA.HI.X.SX32 R33, R33, R91, 0x1, P5 ;  /* 0x0000005b21217211 */ /* 0x000fc400028f0eff */
[-C--:B------:R-:W-:Y:S02]  /*5070*/  LEA R100, P3, R48, R90.reuse, 0x1 ;  /* 0x0000005a30647211 */ /* 0x080fe400078608ff */
[-C--:B------:R-:W-:Y:S02]  /*5080*/  LEA R102, P4, R46, R90.reuse, 0x1 ;  /* 0x0000005a2e667211 */ /* 0x080fe400078808ff */
        /* <DEDUP_REMOVED lines=47> */
[CC--:B------:R-:W-:Y:S02]  /*5380*/  LEA R118, P4, R66.reuse, R90.reuse, 0x1 ;  /* 0x0000005a42767211 */ /* 0x0c0fe400078808ff */
[-C--:B------:R-:W-:Y:S02]  /*5390*/  LEA R52, P6, R53, R90.reuse, 0x1 ;  /* 0x0000005a35347211 */ /* 0x080fe400078c08ff */
[----:B------:R-:W-:Y:S01]  /*53a0*/  LEA R54, P5, R55, R90, 0x1 ;  /* 0x0000005a37367211 */ /* 0x000fe200078a08ff */
[----:B------:R-:W-:Y:S01]  /*53b0*/  IMAD R65, R65, UR4, RZ ;  /* 0x0000000441417c24 */ /* 0x000fe2000f8e02ff */
[-C--:B------:R-:W-:Y:S02]  /*53c0*/  LEA.HI.X.SX32 R117, R117, R91.reuse, 0x1, P3 ;  /* 0x0000005b75757211 */ /* 0x080fe400018f0eff */
        /* <DEDUP_REMOVED lines=18> */
[-C--:B------:R-:W-:Y:S01]  /*54f0*/  LEA R126, P5, R68, R90.reuse, 0x1 ;  /* 0x0000005a447e7211 */ /* 0x080fe200078a08ff */
[----:B------:R-:W-:Y:S01]  /*5500*/  IMAD R135, R135, UR4, RZ ;  /* 0x0000000487877c24 */ /* 0x000fe2000f8e02ff */
[-C--:B------:R-:W-:Y:S01]  /*5510*/  LEA.HI.X.SX32 R65, R65, R91.reuse, 0x1, P3 ;  /* 0x0000005b41417211 */ /* 0x080fe200018f0eff */
[----:B------:R-:W-:Y:S01]  /*5520*/  IMAD R131, R131, UR4, RZ ;  /* 0x0000000483837c24 */ /* 0x000fe2000f8e02ff */
[----:B------:R-:W-:Y:S01]  /*5530*/  LEA.HI.X.SX32 R61, R61, R91, 0x1, P6 ;  /* 0x0000005b3d3d7211 */ /* 0x000fe200030f0eff */
[----:B------:R-:W-:Y:S01]  /*5540*/  IMAD R72, R72, UR4, RZ ;  /* 0x0000000448487c24 */ /* 0x000fe2000f8e02ff */
[----:B------:R-:W-:-:S02]  /*5550*/  LEA R128, P3, R129, R90, 0x1 ;  /* 0x0000005a81807211 */ /* 0x000fc400078608ff */
[-C--:B------:R-:W-:Y:S02]  /*5560*/  LEA.HI.X.SX32 R127, R68, R91.reuse, 0x1, P5 ;  /* 0x0000005b447f7211 */ /* 0x080fe400028f0eff */
        /* <DEDUP_REMOVED lines=8> */
[-C--:B------:R-:W-:Y:S01]  /*55f0*/  LEA.HI.X.SX32 R133, R70, R91.reuse, 0x1, P5 ;  /* 0x0000005b46857211 */ /* 0x080fe200028f0eff */
[----:B------:R-:W-:Y:S01]  /*5600*/  IMAD R63, R63, UR4, RZ ;  /* 0x000000043f3f7c24 */ /* 0x000fe2000f8e02ff */
        /* <DEDUP_REMOVED lines=21> */
[-C--:B------:R-:W-:Y:S02]  /*5760*/  LEA.HI.X.SX32 R63, R63, R91.reuse, 0x1, P4 ;  /* 0x0000005b3f3f7211 */ /* 0x080fe400020f0eff */
[-C--:B------:R-:W-:Y:S02]  /*5770*/  LEA R142, P6, R143, R90.reuse, 0x1 ;  /* 0x0000005a8f8e7211 */ /* 0x080fe400078c08ff */
[-C--:B------:R-:W-:Y:S02]  /*5780*/  LEA R150, P5, R76, R90.reuse, 0x1 ;  /* 0x0000005a4c967211 */ /* 0x080fe400078a08ff */
[----:B------:R-:W-:Y:S01]  /*5790*/  LEA R66, P4, R67, R90, 0x1 ;  /* 0x0000005a43427211 */ /* 0x000fe200078808ff */
[----:B------:R-:W-:Y:S01]  /*57a0*/  IMAD R159, R159, UR4, RZ ;  /* 0x000000049f9f7c24 */ /* 0x000fe2000f8e02ff */
[-C--:B------:R-:W-:Y:S01]  /*57b0*/  LEA.HI.X.SX32 R147, R147, R91.reuse, 0x1, P3 ;  /* 0x0000005b93937211 */ /* 0x080fe200018f0eff */
[----:B------:R-:W-:Y:S01]  /*57c0*/  IMAD R155, R155, UR4, RZ ;  /* 0x000000049b9b7c24 */ /* 0x000fe2000f8e02ff */
[----:B------:R-:W-:-:S02]  /*57d0*/  LEA.HI.X.SX32 R143, R143, R91, 0x1, P6 ;  /* 0x0000005b8f8f7211 */ /* 0x000fc400030f0eff */
[-C--:B------:R-:W-:Y:S02]  /*57e0*/  LEA R152, P3, R153, R90.reuse, 0x1 ;  /* 0x0000005a99987211 */ /* 0x080fe400078608ff */
[-C--:B------:R-:W-:Y:S01]  /*57f0*/  LEA.HI.X.SX32 R151, R76, R91.reuse, 0x1, P5 ;  /* 0x0000005b4c977211 */ /* 0x080fe200028f0eff */
[----:B------:R-:W-:Y:S01]  /*5800*/  IMAD R71, R71, UR4, RZ ;  /* 0x0000000447477c24 */ /* 0x000fe2000f8e02ff */
[----:B------:R-:W-:Y:S02]  /*5810*/  LEA.HI.X.SX32 R67, R67, R91, 0x1, P4 ;  /* 0x0000005b43437211 */ /* 0x000fe400020f0eff */
[-C--:B------:R-:W-:Y:S02]  /*5820*/  LEA R148, P6, R149, R90.reuse, 0x1 ;  /* 0x0000005a95947211 */ /* 0x080fe400078c08ff */
[-C--:B------:R-:W-:Y:S02]  /*5830*/  LEA R156, P5, R78, R90.reuse, 0x1 ;  /* 0x0000005a4e9c7211 */ /* 0x080fe400078a08ff */
[----:B------:R-:W-:-:S02]  /*5840*/  LEA R68, P4, R69, R90, 0x1 ;  /* 0x0000005a45447211 */ /* 0x000fc400078808ff */
[-C--:B------:R-:W-:Y:S01]  /*5850*/  LEA.HI.X.SX32 R153, R153, R91.reuse, 0x1, P3 ;  /* 0x0000005b99997211 */ /* 0x080fe200018f0eff */
[----:B------:R-:W-:Y:S01]  /*5860*/  IMAD R161, R161, UR4, RZ ;  /* 0x00000004a1a17c24 */ /* 0x000fe2000f8e02ff */
[-C--:B------:R-:W-:Y:S02]  /*5870*/  LEA.HI.X.SX32 R149, R149, R91.reuse, 0x1, P6 ;  /* 0x0000005b95957211 */ /* 0x080fe400030f0eff */
[-C--:B------:R-:W-:Y:S02]  /*5880*/  LEA R158, P3, R159, R90.reuse, 0x1 ;  /* 0x0000005a9f9e7211 */ /* 0x080fe400078608ff */
[-C--:B------:R-:W-:Y:S01]  /*5890*/  LEA.HI.X.SX32 R157, R78, R91.reuse, 0x1, P5 ;  /* 0x0000005b4e9d7211 */ /* 0x080fe200028f0eff */
[----:B------:R-:W-:Y:S01]  /*58a0*/  IMAD R73, R73, UR4, RZ ;  /* 0x0000000449497c24 */ /* 0x000fe2000f8e02ff */
[----:B------:R-:W-:Y:S02]  /*58b0*/  LEA.HI.X.SX32 R69, R69, R91, 0x1, P4 ;  /* 0x0000005b45457211 */ /* 0x000fe400020f0eff */
[----:B------:R-:W-:-:S02]  /*58c0*/  LEA R154, P6, R155, R90, 0x1 ;  /* 0x0000005a9b9a7211 */ /* 0x000fc400078c08ff */
[-C--:B------:R-:W-:Y:S02]  /*58d0*/  LEA R162, P5, R24, R90.reuse, 0x1 ;  /* 0x0000005a18a27211 */ /* 0x080fe400078a08ff */
[-C--:B------:R-:W-:Y:S02]  /*58e0*/  LEA R70, P4, R71, R90.reuse, 0x1 ;  /* 0x0000005a47467211 */ /* 0x080fe400078808ff */
[-C--:B------:R-:W-:Y:S01]  /*58f0*/  LEA.HI.X.SX32 R159, R159, R91.reuse, 0x1, P3 ;  /* 0x0000005b9f9f7211 */ /* 0x080fe200018f0eff */
[----:B------:R-:W-:Y:S01]  /*5900*/  IMAD R166, R166, UR4, RZ ;  /* 0x00000004a6a67c24 */ /* 0x000fe2000f8e02ff */
[-C--:B------:R-:W-:Y:S02]  /*5910*/  LEA.HI.X.SX32 R155, R155, R91.reuse, 0x1, P6 ;  /* 0x0000005b9b9b7211 */ /* 0x080fe400030f0eff */
[----:B------:R-:W-:Y:S02]  /*5920*/  LEA R164, P3, R25, R90, 0x1 ;  /* 0x0000005a19a47211 */ /* 0x000fe400078608ff */
[-C--:B------:R-:W-:Y:S01]  /*5930*/  LEA.HI.X.SX32 R163, R24, R91.reuse, 0x1, P5 ;  /* 0x0000005b18a37211 */ /* 0x080fe200028f0eff */
[----:B------:R-:W-:Y:S01]  /*5940*/  IMAD R75, R75, UR4, RZ ;  /* 0x000000044b4b7c24 */ /* 0x000fe2000f8e02ff */
[----:B------:R-:W-:-:S02]  /*5950*/  LEA.HI.X.SX32 R71, R71, R91, 0x1, P4 ;  /* 0x0000005b47477211 */ /* 0x000fc400020f0eff */
[----:B------:R-:W-:Y:S02]  /*5960*/  LEA R160, P6, R161, R90, 0x1 ;  /* 0x0000005aa1a07211 */ /* 0x000fe400078c08ff */
[----:B------:R-:W-:Y:S02]  /*5970*/  LEA R24, P5, R80, R170, 0x1 ;  /* 0x000000aa50187211 */ /* 0x000fe400078a08ff */
[----:B------:R-:W-:Y:S02]  /*5980*/  LEA R72, P4, R73, R90, 0x1 ;  /* 0x0000005a49487211 */ /* 0x000fe400078808ff */
[----:B------:R-:W-:Y:S02]  /*5990*/  PRMT R82, RZ, 0x7610, R82 ;  /* 0x00007610ff527816 */ /* 0x000fe40000000052 */
[-C--:B------:R-:W-:Y:S02]  /*59a0*/  LEA.HI.X.SX32 R165, R25, R91.reuse, 0x1, P3 ;  /* 0x0000005b19a57211 */ /* 0x080fe400018f0eff */
[----:B------:R-:W-:-:S02]  /*59b0*/  LEA.HI.X.SX32 R161, R161, R91, 0x1, P6 ;  /* 0x0000005ba1a17211 */ /* 0x000fc400030f0eff */
[----:B------:R-:W-:Y:S01]  /*59c0*/  LEA.HI.X.SX32 R25, R80, R195, 0x1, P5 ;  /* 0x000000c350197211 */ /* 0x000fe200028f0eff */
[----:B------:R-:W-:Y:S01]  /*59d0*/  IMAD R77, R77, UR4, RZ ;  /* 0x000000044d4d7c24 */ /* 0x000fe2000f8e02ff */
[----:B------:R-:W-:Y:S01]  /*59e0*/  LOP3.LUT R18, R193, 0x3e, RZ, 0xfc, !PT ;  /* 0x0000003ec1127812 */ /* 0x000fe200078efcff */
[----:B------:R-:W-:Y:S01]  /*59f0*/  IMAD R181, R20, 0x2, R181 ;  /* 0x0000000214b57824 */ /* 0x000fe200078e02b5 */
[-C--:B------:R-:W-:Y:S01]  /*5a00*/  LEA.HI.X.SX32 R73, R73, R91.reuse, 0x1, P4 ;  /* 0x0000005b49497211 */ /* 0x080fe200020f0eff */
[----:B------:R0:W5:Y:S01]  /*5a10*/  @P2 LDG.E.U16 R82, desc[UR20][R24.64] ;  /* 0x0000001418522981 */ /* 0x000162000c1e1500 */
[CC--:B------:R-:W-:Y:S02]  /*5a20*/  LEA R220, P6, R166.reuse, R90.reuse, 0x1 ;  /* 0x0000005aa6dc7211 */ /* 0x0c0fe400078c08ff */
[----:B------:R-:W-:Y:S02]  /*5a30*/  LEA R74, P4, R75, R90, 0x1 ;  /* 0x0000005a4b4a7211 */ /* 0x000fe400078808ff */
[----:B------:R-:W-:-:S02]  /*5a40*/  LEA.HI.X.SX32 R221, R166, R91, 0x1, P6 ;  /* 0x0000005ba6dd7211 */ /* 0x000fc400030f0eff */
[----:B------:R-:W-:Y:S01]  /*5a50*/  ISETP.LT.AND P3, PT, R18, R22, P0 ;  /* 0x000000161200720c */ /* 0x000fe20000761270 */
[----:B------:R-:W-:Y:S01]  /*5a60*/  IMAD R79, R79, UR4, RZ ;  /* 0x000000044f4f7c24 */ /* 0x000fe2000f8e02ff */
[----:B------:R-:W-:Y:S02]  /*5a70*/  LEA.HI.X.SX32 R75, R75, R91, 0x1, P4 ;  /* 0x0000005b4b4b7211 */ /* 0x000fe400020f0eff */
[----:B------:R-:W-:Y:S02]  /*5a80*/  LEA R166, P2, R167, R170, 0x1 ;  /* 0x000000aaa7a67211 */ /* 0x000fe400078408ff */
[----:B------:R-:W-:Y:S02]  /*5a90*/  LEA R76, P4, R77, R90, 0x1 ;  /* 0x0000005a4d4c7211 */ /* 0x000fe400078808ff */
[----:B0-----:R-:W-:Y:S02]  /*5aa0*/  LEA R24, P5, R181, R170, 0x1 ;  /* 0x000000aab5187211 */ /* 0x001fe400078a08ff */
[----:B------:R-:W-:-:S02]  /*5ab0*/  LOP3.LUT R224, R193, 0x2, RZ, 0xfc, !PT ;  /* 0x00000002c1e07812 */ /* 0x000fc400078efcff */
[----:B------:R-:W-:Y:S01]  /*5ac0*/  LEA.HI.X.SX32 R167, R167, R195, 0x1, P2 ;  /* 0x000000c3a7a77211 */ /* 0x000fe200010f0eff */
[----:B------:R-:W-:Y:S01]  /*5ad0*/  IMAD R168, R168, UR4, RZ ;  /* 0x00000004a8a87c24 */ /* 0x000fe2000f8e02ff */
[----:B------:R-:W-:Y:S02]  /*5ae0*/  LEA.HI.X.SX32 R77, R77, R91, 0x1, P4 ;  /* 0x0000005b4d4d7211 */ /* 0x000fe400020f0eff */
[----:B------:R-:W-:Y:S02]  /*5af0*/  LEA.HI.X.SX32 R25, R181, R195, 0x1, P5 ;  /* 0x000000c3b5197211 */ /* 0x000fe400028f0eff */
[----:B------:R-:W-:Y:S02]  /*5b00*/  ISETP.LT.AND P2, PT, R224, R22, P0 ;  /* 0x00000016e000720c */ /* 0x000fe40000741270 */
[----:B------:R-:W-:Y:S02]  /*5b10*/  LEA R78, P4, R79, R90, 0x1 ;  /* 0x0000005a4f4e7211 */ /* 0x000fe400078808ff */
[----:B------:R-:W-:-:S02]  /*5b20*/  PRMT R181, RZ, 0x7610, R181 ;  /* 0x00007610ffb57816 */ /* 0x000fc400000000b5 */
[----:B------:R-:W-:Y:S02]  /*5b30*/  LOP3.LUT R223, R193, 0x4, RZ, 0xfc, !PT ;  /* 0x00000004c1df7812 */ /* 0x000fe400078efcff */
[-C--:B------:R-:W-:Y:S02]  /*5b40*/  LEA.HI.X.SX32 R79, R79, R91.reuse, 0x1, P4 ;  /* 0x0000005b4f4f7211 */ /* 0x080fe400020f0eff */
[C---:B------:R-:W-:Y:S01]  /*5b50*/  LEA R90, P4, R168.reuse, R90, 0x1 ;  /* 0x0000005aa85a7211 */ /* 0x040fe200078808ff */
[----:B------:R0:W5:Y:S01]  /*5b60*/  @P3 LDG.E.U16 R181, desc[UR20][R24.64] ;  /* 0x0000001418b53981 */ /* 0x000162000c1e1500 */
[----:B------:R-:W-:Y:S02]  /*5b70*/  PRMT R212, RZ, 0x7610, R212 ;  /* 0x00007610ffd47816 */ /* 0x000fe400000000d4 */
[----:B------:R-:W-:Y:S02]  /*5b80*/  ISETP.LT.AND P3, PT, R223, R22, P0 ;  /* 0x00000016df00720c */ /* 0x000fe40000761270 */
[----:B------:R-:W-:Y:S01]  /*5b90*/  LEA.HI.X.SX32 R91, R168, R91, 0x1, P4 ;  /* 0x0000005ba85b7211 */ /* 0x000fe200020f0eff */
[----:B------:R-:W-:-:S04]  /*5ba0*/  @!UP1 UIADD3 UR4, UPT, UPT, -UR6, 0x100000, URZ ;  /* 0x0010000006049890 */ /* 0x000fc8000fffe1ff */
[----:B------:R-:W-:Y:S02]  /*5bb0*/  @!UP1 USHF.L.U32 UR5, UR4, 0xb, URZ ;  /* 0x0000000b04059899 */ /* 0x000fe400080006ff */
[----:B------:R-:W-:Y:S01]  /*5bc0*/  @!UP1 USHF.L.U32 UR4, UR4, 0x1, URZ ;  /* 0x0000000104049899 */ /* 0x000fe200080006ff */
[----:B------:R-:W5:Y:S01]  /*5bd0*/  @P2 LDG.E.U16 R212, desc[UR20][R166.64] ;  /* 0x00000014a6d42981 */ /* 0x000f62000c1e1500 */
[----:B------:R-:W-:Y:S02]  /*5be0*/  LEA R168, P4, R169, R170, 0x1 ;  /* 0x000000aaa9a87211 */ /* 0x000fe400078808ff */
[----:B------:R-:W-:Y:S02]  /*5bf0*/  LOP3.LUT R222, R193, 0x6, RZ, 0xfc, !PT ;  /* 0x00000006c1de7812 */ /* 0x000fe400078efcff */
[----:B------:R-:W-:Y:S02]  /*5c00*/  LEA.HI.X.SX32 R169, R169, R195, 0x1, P4 ;  /* 0x000000c3a9a97211 */ /* 0x000fe400020f0eff */
[----:B------:R-:W-:-:S02]  /*5c10*/  PRMT R200, RZ, 0x7610, R200 ;  /* 0x00007610ffc87816 */ /* 0x000fc400000000c8 */
[-C--:B------:R-:W-:Y:S01]  /*5c20*/  ISETP.LT.AND P4, PT, R222, R22.reuse, P0 ;  /* 0x00000016de00720c */ /* 0x080fe20000781270 */
[----:B------:R-:W-:Y:S01]  /*5c30*/  VOTEU.ALL UP1, P1 ;  /* 0x0000000000ff7886 */ /* 0x000fe20000820000 */
[----:B------:R-:W-:Y:S02]  /*5c40*/  ISETP.LT.AND P0, PT, R219, R22, P0 ;  /* 0x00000016db00720c */ /* 0x000fe40000701270 */
[C---:B------:R-:W-:Y:S01]  /*5c50*/  LEA R170, P5, R171.reuse, R170, 0x1 ;  /* 0x000000aaabaa7211 */ /* 0x040fe200078a08ff */
[----:B------:R-:W5:Y:S01]  /*5c60*/  @P3 LDG.E.U16 R200, desc[UR20][R168.64] ;  /* 0x00000014a8c83981 */ /* 0x000f62000c1e1500 */
[----:B------:R1:W0:Y:S01]  /*5c70*/  @!UP1 SYNCS.EXCH.64 URZ, [UR9+0xc008], UR4 ;  /* 0x00c0080409ff95b2 */ /* 0x0002220008000100 */
[----:B------:R-:W-:Y:S02]  /*5c80*/  PRMT R202, RZ, 0x7610, R202 ;  /* 0x00007610ffca7816 */ /* 0x000fe400000000ca */
[----:B------:R-:W-:Y:S01]  /*5c90*/  LEA.HI.X.SX32 R171, R171, R195, 0x1, P5 ;  /* 0x000000c3abab7211 */ /* 0x000fe200028f0eff */
[----:B--2---:R2:W-:Y:S01]  /*5ca0*/  STS.U16 [R2+UR9+0x8400], R194 ;  /* 0x008400c202007988 */ /* 0x0045e20008000409 */
[----:B------:R-:W-:-:S02]  /*5cb0*/  PRMT R193, RZ, 0x7610, R193 ;  /* 0x00007610ffc17816 */ /* 0x000fc400000000c1 */
[----:B------:R-:W-:Y:S01]  /*5cc0*/  PRMT R195, RZ, 0x7610, R195 ;  /* 0x00007610ffc37816 */ /* 0x000fe200000000c3 */
[----:B---3--:R3:W-:Y:S01]  /*5cd0*/  STS.U16 [R2+UR9+0x8800], R196 ;  /* 0x008800c402007988 */ /* 0x0087e20008000409 */
[----:B------:R-:W-:-:S03]  /*5ce0*/  PRMT R198, RZ, 0x7610, R198 ;  /* 0x00007610ffc67816 */ /* 0x000fc600000000c6 */
[----:B------:R1:W-:Y:S01]  /*5cf0*/  STS.U16 [R2+UR9+0x8000], R197 ;  /* 0x008000c502007988 */ /* 0x0003e20008000409 */
[----:B--2---:R-:W-:-:S03]  /*5d00*/  PRMT R194, RZ, 0x7610, R194 ;  /* 0x00007610ffc27816 */ /* 0x004fc600000000c2 */
[----:B------:R-:W2:Y:S01]  /*5d10*/  @P4 LDG.E.U16 R202, desc[UR20][R170.64] ;  /* 0x00000014aaca4981 */ /* 0x000ea2000c1e1500 */
[----:B---3--:R-:W-:-:S03]  /*5d20*/  PRMT R196, RZ, 0x7610, R196 ;  /* 0x00007610ffc47816 */ /* 0x008fc600000000c4 */
[----:B------:R-:W3:Y:S01]  /*5d30*/  @P0 LDG.E.U16 R193, desc[UR20][R38.64] ;  /* 0x0000001426c10981 */ /* 0x000ee2000c1e1500 */
[----:B-1----:R-:W-:Y:S02]  /*5d40*/  PRMT R197, RZ, 0x7610, R197 ;  /* 0x00007610ffc57816 */ /* 0x002fe400000000c5 */
[----:B------:R-:W-:Y:S01]  /*5d50*/  PRMT R199, RZ, 0x7610, R199 ;  /* 0x00007610ffc77816 */ /* 0x000fe200000000c7 */
[----:B------:R-:W2:Y:S01]  /*5d60*/  @P0 LDG.E.U16 R194, desc[UR20][R42.64] ;  /* 0x000000142ac20981 */ /* 0x000ea2000c1e1500 */
[----:B------:R-:W-:-:S03]  /*5d70*/  PRMT R201, RZ, 0x7610, R201 ;  /* 0x00007610ffc97816 */ /* 0x000fc600000000c9 */
        /* <DEDUP_REMOVED lines=9> */
[----:B------:R-:W-:Y:S02]  /*5e10*/  PRMT R207, RZ, 0x7610, R207 ;  /* 0x00007610ffcf7816 */ /* 0x000fe400000000cf */
[----:B0-----:R-:W-:Y:S01]  /*5e20*/  PRMT R24, RZ, 0x7610, R24 ;  /* 0x00007610ff187816 */ /* 0x001fe20000000018 */
[----:B------:R-:W2:Y:S01]  /*5e30*/  @P0 LDG.E.U16 R201, desc[UR20][R66.64] ;  /* 0x0000001442c90981 */ /* 0x000ea2000c1e1500 */
[----:B------:R-:W-:Y:S02]  /*5e40*/  PRMT R25, RZ, 0x7610, R25 ;  /* 0x00007610ff197816 */ /* 0x000fe40000000019 */
[----:B------:R-:W-:Y:S01]  /*5e50*/  PRMT R208, RZ, 0x7610, R208 ;  /* 0x00007610ffd07816 */ /* 0x000fe200000000d0 */
[----:B------:R-:W3:Y:S01]  /*5e60*/  @P0 LDG.E.U16 R203, desc[UR20][R68.64] ;  /* 0x0000001444cb0981 */ /* 0x000ee2000c1e1500 */
[----:B------:R-:W-:-:S03]  /*5e70*/  PRMT R209, RZ, 0x7610, R209 ;  /* 0x00007610ffd17816 */ /* 0x000fc600000000d1 */
[----:B------:R-:W3:Y:S04]  /*5e80*/  @P0 LDG.E.U16 R204, desc[UR20][R70.64] ;  /* 0x0000001446cc0981 */ /* 0x000ee8000c1e1500 */
[----:B------:R-:W3:Y:S04]  /*5e90*/  @P0 LDG.E.U16 R205, desc[UR20][R72.64] ;  /* 0x0000001448cd0981 */ /* 0x000ee8000c1e1500 */
[----:B------:R-:W3:Y:S04]  /*5ea0*/  @P0 LDG.E.U16 R206, desc[UR20][R74.64] ;  /* 0x000000144ace0981 */ /* 0x000ee8000c1e1500 */
[----:B------:R-:W3:Y:S04]  /*5eb0*/  @P0 LDG.E.U16 R207, desc[UR20][R76.64] ;  /* 0x000000144ccf0981 */ /* 0x000ee8000c1e1500 */
[----:B------:R-:W3:Y:S04]  /*5ec0*/  @P0 LDG.E.U16 R24, desc[UR20][R34.64] ;  /* 0x0000001422180981 */ /* 0x000ee8000c1e1500 */
[----:B------:R-:W3:Y:S04]  /*5ed0*/  @P0 LDG.E.U16 R25, desc[UR20][R32.64] ;  /* 0x0000001420190981 */ /* 0x000ee8000c1e1500 */
[----:B------:R-:W3:Y:S04]  /*5ee0*/  @P0 LDG.E.U16 R208, desc[UR20][R78.64] ;  /* 0x000000144ed00981 */ /* 0x000ee8000c1e1500 */
[----:B------:R-:W3:Y:S01]  /*5ef0*/  @P0 LDG.E.U16 R209, desc[UR20][R30.64] ;  /* 0x000000141ed10981 */ /* 0x000ee2000c1e1500 */
[----:B------:R-:W-:-:S03]  /*5f00*/  LOP3.LUT R222, R2, 0x20, RZ, 0x3c, !PT ;  /* 0x0000002002de7812 */ /* 0x000fc600078e3cff */
[----:B----4-:R0:W-:Y:S04]  /*5f10*/  STS.U16 [R2+UR9+0x8c00], R192 ;  /* 0x008c00c002007988 */ /* 0x0101e80008000409 */
[----:B-----5:R-:W-:Y:S04]  /*5f20*/  STS.U16 [R2+UR9+0x9000], R191 ;  /* 0x009000bf02007988 */ /* 0x020fe80008000409 */
[----:B------:R-:W-:Y:S04]  /*5f30*/  STS.U16 [R2+UR9+0x9400], R190 ;  /* 0x009400be02007988 */ /* 0x000fe80008000409 */
[----:B------:R-:W-:Y:S04]  /*5f40*/  STS.U16 [R2+UR9+0x9800], R189 ;  /* 0x009800bd02007988 */ /* 0x000fe80008000409 */
[----:B------:R-:W-:Y:S01]  /*5f50*/  STS.U16 [R2+UR9+0x9c00], R188 ;  /* 0x009c00bc02007988 */ /* 0x000fe20008000409 */
[----:B------:R-:W-:-:S03]  /*5f60*/  LOP3.LUT R237, R2, 0x40, RZ, 0x3c, !PT ;  /* 0x0000004002ed7812 */ /* 0x000fc600078e3cff */
[----:B------:R-:W-:Y:S04]  /*5f70*/  STS.U16 [R222+UR9+0x8d00], R180 ;  /* 0x008d00b4de007988 */ /* 0x000fe80008000409 */
[----:B------:R-:W-:Y:S04]  /*5f80*/  STS.U16 [R222+UR9+0x9100], R187 ;  /* 0x009100bbde007988 */ /* 0x000fe80008000409 */
[----:B------:R-:W-:Y:S04]  /*5f90*/  STS.U16 [R222+UR9+0x9500], R186 ;  /* 0x009500bade007988 */ /* 0x000fe80008000409 */
[----:B------:R-:W-:Y:S04]  /*5fa0*/  STS.U16 [R222+UR9+0x9900], R185 ;  /* 0x009900b9de007988 */ /* 0x000fe80008000409 */
[----:B------:R-:W-:Y:S04]  /*5fb0*/  STS.U16 [R222+UR9+0x9d00], R184 ;  /* 0x009d00b8de007988 */ /* 0x000fe80008000409 */
[----:B------:R-:W-:Y:S04]  /*5fc0*/  STS.U16 [R222+UR9+0x8500], R183 ;  /* 0x008500b7de007988 */ /* 0x000fe80008000409 */
[----:B------:R1:W-:Y:S01]  /*5fd0*/  STS.U16 [R222+UR9+0x8900], R182 ;  /* 0x008900b6de007988 */ /* 0x0003e20008000409 */
[----:B------:R-:W-:-:S02]  /*5fe0*/  LOP3.LUT R219, R2, 0x60, RZ, 0x3c, !PT ;  /* 0x0000006002db7812 */ /* 0x000fc400078e3cff */
[----:B------:R-:W-:Y:S02]  /*5ff0*/  PRMT R210, RZ, 0x7610, R210 ;  /* 0x00007610ffd27816 */ /* 0x000fe400000000d2 */
[----:B------:R-:W-:Y:S02]  /*6000*/  PRMT R211, RZ, 0x7610, R211 ;  /* 0x00007610ffd37816 */ /* 0x000fe400000000d3 */
[----:B0-----:R-:W-:Y:S02]  /*6010*/  PRMT R192, RZ, 0x7610, R192 ;  /* 0x00007610ffc07816 */ /* 0x001fe400000000c0 */
[----:B------:R-:W4:Y:S04]  /*6020*/  @P0 LDG.E.U16 R210, desc[UR20][R36.64] ;  /* 0x0000001424d20981 */ /* 0x000f28000c1e1500 */
[----:B------:R-:W5:Y:S04]  /*6030*/  @P0 LDG.E.U16 R211, desc[UR20][R40.64] ;  /* 0x0000001428d30981 */ /* 0x000f68000c1e1500 */
[----:B------:R-:W4:Y:S01]  /*6040*/  @P0 LDG.E.U16 R192, desc[UR20][R44.64] ;  /* 0x000000142cc00981 */ /* 0x000f22000c1e1500 */
[----:B-1----:R-:W-:-:S02]  /*6050*/  PRMT R182, RZ, 0x7610, R182 ;  /* 0x00007610ffb67816 */ /* 0x002fc400000000b6 */
[----:B------:R-:W-:-:S04]  /*6060*/  PRMT R183, RZ, 0x7610, R183 ;  /* 0x00007610ffb77816 */ /* 0x000fc800000000b7 */
[----:B------:R-:W4:Y:S01]  /*6070*/  @P0 LDG.E.U16 R182, desc[UR20][R160.64] ;  /* 0x00000014a0b60981 */ /* 0x000f22000c1e1500 */
[----:B------:R-:W-:-:S03]  /*6080*/  PRMT R180, RZ, 0x7610, R180 ;  /* 0x00007610ffb47816 */ /* 0x000fc600000000b4 */
[----:B------:R-:W4:Y:S01]  /*6090*/  @P0 LDG.E.U16 R183, desc[UR20][R220.64] ;  /* 0x00000014dcb70981 */ /* 0x000f22000c1e1500 */
[----:B------:R-:W-:Y:S02]  /*60a0*/  PRMT R184, RZ, 0x7610, R184 ;  /* 0x00007610ffb87816 */ /* 0x000fe400000000b8 */
[----:B------:R-:W-:Y:S01]  /*60b0*/  PRMT R185, RZ, 0x7610, R185 ;  /* 0x00007610ffb97816 */ /* 0x000fe200000000b9 */
[----:B------:R-:W4:Y:S01]  /*60c0*/  @P0 LDG.E.U16 R180, desc[UR20][R122.64] ;  /* 0x000000147ab40981 */ /* 0x000f22000c1e1500 */
[----:B------:R-:W-:Y:S02]  /*60d0*/  PRMT R186, RZ, 0x7610, R186 ;  /* 0x00007610ffba7816 */ /* 0x000fe400000000ba */
[----:B------:R-:W-:Y:S01]  /*60e0*/  PRMT R187, RZ, 0x7610, R187 ;  /* 0x00007610ffbb7816 */ /* 0x000fe200000000bb */
[----:B------:R-:W4:Y:S01]  /*60f0*/  @P0 LDG.E.U16 R184, desc[UR20][R126.64] ;  /* 0x000000147eb80981 */ /* 0x000f22000c1e1500 */
[----:B------:R-:W-:Y:S02]  /*6100*/  PRMT R188, RZ, 0x7610, R188 ;  /* 0x00007610ffbc7816 */ /* 0x000fe400000000bc */
[----:B------:R-:W-:Y:S01]  /*6110*/  PRMT R189, RZ, 0x7610, R189 ;  /* 0x00007610ffbd7816 */ /* 0x000fe200000000bd */
[----:B------:R-:W4:Y:S01]  /*6120*/  @P0 LDG.E.U16 R185, desc[UR20][R132.64] ;  /* 0x0000001484b90981 */ /* 0x000f22000c1e1500 */
[----:B------:R-:W-:-:S03]  /*6130*/  PRMT R190, RZ, 0x7610, R190 ;  /* 0x00007610ffbe7816 */ /* 0x000fc600000000be */
[----:B------:R-:W4:Y:S04]  /*6140*/  @P0 LDG.E.U16 R186, desc[UR20][R138.64] ;  /* 0x000000148aba0981 */ /* 0x000f28000c1e1500 */
[----:B------:R-:W4:Y:S04]  /*6150*/  @P0 LDG.E.U16 R187, desc[UR20][R144.64] ;  /* 0x0000001490bb0981 */ /* 0x000f28000c1e1500 */
[----:B------:R-:W4:Y:S04]  /*6160*/  @P0 LDG.E.U16 R188, desc[UR20][R150.64] ;  /* 0x0000001496bc0981 */ /* 0x000f28000c1e1500 */
[----:B------:R-:W4:Y:S01]  /*6170*/  @P0 LDG.E.U16 R189, desc[UR20][R156.64] ;  /* 0x000000149cbd0981 */ /* 0x000f22000c1e1500 */
[----:B------:R-:W-:-:S03]  /*6180*/  PRMT R191, RZ, 0x7610, R191 ;  /* 0x00007610ffbf7816 */ /* 0x000fc600000000bf */
[----:B------:R-:W4:Y:S04]  /*6190*/  @P0 LDG.E.U16 R190, desc[UR20][R162.64] ;  /* 0x00000014a2be0981 */ /* 0x000f28000c1e1500 */
[----:B------:R-:W4:Y:S04]  /*61a0*/  @P0 LDG.E.U16 R191, desc[UR20][R90.64] ;  /* 0x000000145abf0981 */ /* 0x000f28000c1e1500 */
[----:B------:R-:W-:Y:S04]  /*61b0*/  STS.U16 [R222+UR9+0x8100], R212 ;  /* 0x008100d4de007988 */ /* 0x000fe80008000409 */
        /* <DEDUP_REMOVED lines=15> */
[----:B--2---:R-:W-:Y:S04]  /*62b0*/  STS.U16 [R219+UR9+0x8300], R202 ;  /* 0x008300cadb007988 */ /* 0x004fe80008000409 */
[----:B---3--:R0:W-:Y:S04]  /*62c0*/  STS.U16 [R2+UR9+0x800], R193 ;  /* 0x000800c102007988 */ /* 0x0081e80008000409 */
[----:B------:R1:W-:Y:S04]  /*62d0*/  STS.U16 [R2+UR9+0xc00], R194 ;  /* 0x000c00c202007988 */ /* 0x0003e80008000409 */
[----:B------:R2:W-:Y:S01]  /*62e0*/  STS.U16 [R2+UR9+0x1000], R195 ;  /* 0x001000c302007988 */ /* 0x0005e20008000409 */
[----:B0-----:R-:W-:-:S03]  /*62f0*/  PRMT R193, RZ, 0x7610, R193 ;  /* 0x00007610ffc17816 */ /* 0x001fc600000000c1 */
[----:B------:R0:W-:Y:S01]  /*6300*/  STS.U16 [R2+UR9+0x1400], R196 ;  /* 0x001400c402007988 */ /* 0x0001e20008000409 */
[----:B-1----:R-:W-:-:S03]  /*6310*/  PRMT R194, RZ, 0x7610, R194 ;  /* 0x00007610ffc27816 */ /* 0x002fc600000000c2 */
[----:B------:R1:W-:Y:S01]  /*6320*/  STS.U16 [R2+UR9+0x1800], R197 ;  /* 0x001800c502007988 */ /* 0x0003e20008000409 */
[----:B--2---:R-:W-:-:S03]  /*6330*/  PRMT R195, RZ, 0x7610, R195 ;  /* 0x00007610ffc37816 */ /* 0x004fc600000000c3 */
[----:B------:R2:W-:Y:S01]  /*6340*/  STS.U16 [R2+UR9+0x1c00], R198 ;  /* 0x001c00c602007988 */ /* 0x0005e20008000409 */
[----:B0-----:R-:W-:-:S03]  /*6350*/  PRMT R196, RZ, 0x7610, R196 ;  /* 0x00007610ffc47816 */ /* 0x001fc600000000c4 */
[----:B------:R0:W-:Y:S01]  /*6360*/  STS.U16 [R2+UR9+0x2000], R199 ;  /* 0x002000c702007988 */ /* 0x0001e20008000409 */
[----:B-1----:R-:W-:-:S03]  /*6370*/  PRMT R197, RZ, 0x7610, R197 ;  /* 0x00007610ffc57816 */ /* 0x002fc600000000c5 */
[----:B------:R-:W3:Y:S01]  /*6380*/  @P0 LDG.E.U16 R193, desc[UR20][R48.64] ;  /* 0x0000001430c10981 */ /* 0x000ee2000c1e1500 */
[----:B--2---:R-:W-:-:S03]  /*6390*/  PRMT R198, RZ, 0x7610, R198 ;  /* 0x00007610ffc67816 */ /* 0x004fc600000000c6 */
[----:B------:R1:W-:Y:S01]  /*63a0*/  STS.U16 [R2+UR9+0x2400], R201 ;  /* 0x002400c902007988 */ /* 0x0003e20008000409 */
[----:B------:R-:W-:Y:S02]  /*63b0*/  PRMT R200, RZ, 0x7610, R200 ;  /* 0x00007610ffc87816 */ /* 0x000fe400000000c8 */
[----:B0-----:R-:W-:Y:S01]  /*63c0*/  PRMT R199, RZ, 0x7610, R199 ;  /* 0x00007610ffc77816 */ /* 0x001fe200000000c7 */
[----:B------:R-:W2:Y:S01]  /*63d0*/  @P0 LDG.E.U16 R194, desc[UR20][R52.64] ;  /* 0x0000001434c20981 */ /* 0x000ea2000c1e1500 */
[----:B------:R-:W-:-:S03]  /*63e0*/  PRMT R202, RZ, 0x7610, R202 ;  /* 0x00007610ffca7816 */ /* 0x000fc600000000ca */
[----:B------:R-:W2:Y:S01]  /*63f0*/  @P0 LDG.E.U16 R195, desc[UR20][R56.64] ;  /* 0x0000001438c30981 */ /* 0x000ea2000c1e1500 */
[----:B-1----:R-:W-:-:S03]  /*6400*/  PRMT R201, RZ, 0x7610, R201 ;  /* 0x00007610ffc97816 */ /* 0x002fc600000000c9 */
[----:B------:R0:W-:Y:S04]  /*6410*/  STS.U16 [R2+UR9+0x2800], R203 ;  /* 0x002800cb02007988 */ /* 0x0001e80008000409 */
[----:B------:R-:W2:Y:S04]  /*6420*/  @P0 LDG.E.U16 R196, desc[UR20][R60.64] ;  /* 0x000000143cc40981 */ /* 0x000ea8000c1e1500 */
[----:B------:R1:W-:Y:S01]  /*6430*/  STS.U16 [R2+UR9+0x2c00], R204 ;  /* 0x002c00cc02007988 */ /* 0x0003e20008000409 */
[----:B0-----:R-:W-:-:S03]  /*6440*/  PRMT R203, RZ, 0x7610, R203 ;  /* 0x00007610ffcb7816 */ /* 0x001fc600000000cb */
[----:B------:R-:W2:Y:S04]  /*6450*/  @P0 LDG.E.U16 R197, desc[UR20][R64.64] ;  /* 0x0000001440c50981 */ /* 0x000ea8000c1e1500 */
[----:B------:R0:W-:Y:S01]  /*6460*/  STS.U16 [R2+UR9+0x3000], R205 ;  /* 0x003000cd02007988 */ /* 0x0001e20008000409 */
[----:B-1----:R-:W-:-:S03]  /*6470*/  PRMT R204, RZ, 0x7610, R204 ;  /* 0x00007610ffcc7816 */ /* 0x002fc600000000cc */
[----:B------:R-:W2:Y:S04]  /*6480*/  @P0 LDG.E.U16 R198, desc[UR20][R128.64] ;  /* 0x0000001480c60981 */ /* 0x000ea8000c1e1500 */
[----:B------:R1:W-:Y:S01]  /*6490*/  STS.U16 [R2+UR9+0x3400], R206 ;  /* 0x003400ce02007988 */ /* 0x0003e20008000409 */
[----:B0-----:R-:W-:-:S03]  /*64a0*/  PRMT R205, RZ, 0x7610, R205 ;  /* 0x00007610ffcd7816 */ /* 0x001fc600000000cd */
[----:B------:R-:W2:Y:S04]  /*64b0*/  @P0 LDG.E.U16 R199, desc[UR20][R134.64] ;  /* 0x0000001486c70981 */ /* 0x000ea8000c1e1500 */
[----:B------:R0:W-:Y:S01]  /*64c0*/  STS.U16 [R2+UR9+0x3800], R207 ;  /* 0x003800cf02007988 */ /* 0x0001e20008000409 */
[----:B-1----:R-:W-:-:S03]  /*64d0*/  PRMT R206, RZ, 0x7610, R206 ;  /* 0x00007610ffce7816 */ /* 0x002fc600000000ce */
[----:B------:R-:W2:Y:S04]  /*64e0*/  @P0 LDG.E.U16 R200, desc[UR20][R140.64] ;  /* 0x000000148cc80981 */ /* 0x000ea8000c1e1500 */
[----:B------:R1:W-:Y:S01]  /*64f0*/  STS.U16 [R2+UR9], R24 ;  /* 0x0000001802007988 */ /* 0x0003e20008000409 */
[----:B0-----:R-:W-:-:S03]  /*6500*/  PRMT R207, RZ, 0x7610, R207 ;  /* 0x00007610ffcf7816 */ /* 0x001fc600000000cf */
[----:B------:R-:W-:Y:S04]  /*6510*/  STS.U16 [R2+UR9+0x400], R25 ;  /* 0x0004001902007988 */ /* 0x000fe80008000409 */
[----:B------:R0:W-:Y:S04]  /*6520*/  STS.U16 [R2+UR9+0x3c00], R208 ;  /* 0x003c00d002007988 */ /* 0x0001e80008000409 */
[----:B------:R-:W2:Y:S01]  /*6530*/  @P0 LDG.E.U16 R201, desc[UR20][R146.64] ;  /* 0x0000001492c90981 */ /* 0x000ea2000c1e1500 */
[----:B-1----:R-:W-:-:S03]  /*6540*/  PRMT R24, RZ, 0x7610, R24 ;  /* 0x00007610ff187816 */ /* 0x002fc60000000018 */
[----:B------:R1:W-:Y:S01]  /*6550*/  STS.U16 [R222+UR9+0x100], R209 ;  /* 0x000100d1de007988 */ /* 0x0003e20008000409 */
[----:B0-----:R-:W-:-:S03]  /*6560*/  PRMT R208, RZ, 0x7610, R208 ;  /* 0x00007610ffd07816 */ /* 0x001fc600000000d0 */
[----:B------:R-:W2:Y:S01]  /*6570*/  @P0 LDG.E.U16 R202, desc[UR20][R152.64] ;  /* 0x0000001498ca0981 */ /* 0x000ea2000c1e1500 */
[----:B------:R-:W-:-:S03]  /*6580*/  PRMT R25, RZ, 0x7610, R25 ;  /* 0x00007610ff197816 */ /* 0x000fc60000000019 */
[----:B------:R-:W2:Y:S01]  /*6590*/  @P0 LDG.E.U16 R203, desc[UR20][R158.64] ;  /* 0x000000149ecb0981 */ /* 0x000ea2000c1e1500 */
[----:B-1----:R-:W-:-:S03]  /*65a0*/  PRMT R209, RZ, 0x7610, R209 ;  /* 0x00007610ffd17816 */ /* 0x002fc600000000d1 */
        /* <DEDUP_REMOVED lines=28> */
[----:B------:R-:W2:Y:S04]  /*6770*/  @P0 LDG.E.U16 R181, desc[UR20][R154.64] ;  /* 0x000000149ab50981 */ /* 0x000ea8000c1e1500 */
[----:B------:R-:W2:Y:S04]  /*6780*/  @P0 LDG.E.U16 R84, desc[UR20][R94.64] ;  /* 0x000000145e540981 */ /* 0x000ea8000c1e1500 */
[----:B------:R-:W2:Y:S04]  /*6790*/  @P0 LDG.E.U16 R85, desc[UR20][R98.64] ;  /* 0x0000001462550981 */ /* 0x000ea8000c1e1500 */
[----:B------:R-:W2:Y:S04]  /*67a0*/  @P0 LDG.E.U16 R87, desc[UR20][R102.64] ;  /* 0x0000001466570981 */ /* 0x000ea8000c1e1500 */
[----:B------:R-:W2:Y:S04]  /*67b0*/  @P0 LDG.E.U16 R172, desc[UR20][R106.64] ;  /* 0x000000146aac0981 */ /* 0x000ea8000c1e1500 */
[----:B------:R-:W2:Y:S04]  /*67c0*/  @P0 LDG.E.U16 R175, desc[UR20][R110.64] ;  /* 0x000000146eaf0981 */ /* 0x000ea8000c1e1500 */
[----:B------:R-:W2:Y:S04]  /*67d0*/  @P0 LDG.E.U16 R176, desc[UR20][R114.64] ;  /* 0x0000001472b00981 */ /* 0x000ea8000c1e1500 */
[----:B------:R-:W2:Y:S04]  /*67e0*/  @P0 LDG.E.U16 R177, desc[UR20][R118.64] ;  /* 0x0000001476b10981 */ /* 0x000ea8000c1e1500 */
[----:B----4-:R-:W-:Y:S04]  /*67f0*/  STS.U16 [R222+UR9+0x500], R210 ;  /* 0x000500d2de007988 */ /* 0x010fe80008000409 */
[----:B-----5:R-:W-:Y:S04]  /*6800*/  STS.U16 [R222+UR9+0x900], R211 ;  /* 0x000900d3de007988 */ /* 0x020fe80008000409 */
[----:B------:R0:W-:Y:S01]  /*6810*/  STS.U16 [R222+UR9+0xd00], R192 ;  /* 0x000d00c0de007988 */ /* 0x0001e20008000409 */
[----:B------:R-:W-:-:S02]  /*6820*/  SHF.R.S32.HI R234, RZ, 0x1f, R213 ;  /* 0x0000001fffea7819 */ /* 0x000fc400000114d5 */
[-C--:B------:R-:W-:Y:S02]  /*6830*/  LEA R227, P2, R213, R86.reuse, 0x1 ;  /* 0x00000056d5e37211 */ /* 0x080fe400078408ff */
[----:B------:R-:W-:Y:S02]  /*6840*/  LEA R230, P3, R19, R86, 0x1 ;  /* 0x0000005613e67211 */ /* 0x000fe400078608ff */
[----:B0-----:R-:W-:-:S04]  /*6850*/  SHF.R.S32.HI R192, RZ, 0x1f, R23 ;  /* 0x0000001fffc07819 */ /* 0x001fc80000011417 */
[----:B------:R-:W-:-:S04]  /*6860*/  SHF.L.U64.HI R23, R23, 0x1, R192 ;  /* 0x0000000117177819 */ /* 0x000fc800000102c0 */
[----:B------:R-:W-:Y:S02]  /*6870*/  LEA.HI.X R234, R213, R23, R234, 0x1, P2 ;  /* 0x00000017d5ea7211 */ /* 0x000fe400010f0cea */
[----:B------:R-:W-:Y:S02]  /*6880*/  LEA R225, P2, R26, R86, 0x1 ;  /* 0x000000561ae17211 */ /* 0x000fe400078408ff */
[----:B------:R-:W-:Y:S01]  /*6890*/  ISETP.NE.U32.AND P0, PT, R214, RZ, PT ;  /* 0x000000ffd600720c */ /* 0x000fe20003f05070 */
[----:B---3--:R-:W-:Y:S04]  /*68a0*/  STS.U16 [R222+UR9+0x1100], R193 ;  /* 0x001100c1de007988 */ /* 0x008fe80008000409 */
[----:B--2---:R-:W-:Y:S04]  /*68b0*/  STS.U16 [R222+UR9+0x1500], R194 ;  /* 0x001500c2de007988 */ /* 0x004fe80008000409 */
        /* <DEDUP_REMOVED lines=15> */
[----:B------:R0:W-:Y:S04]  /*69b0*/  STS.U16 [R237+UR9+0x1600], R24 ;  /* 0x00160018ed007988 */ /* 0x0001e80008000409 */
[----:B------:R-:W-:Y:S04]  /*69c0*/  STS.U16 [R237+UR9+0x1a00], R25 ;  /* 0x001a0019ed007988 */ /* 0x000fe80008000409 */
[----:B------:R-:W-:Y:S01]  /*69d0*/  STS.U16 [R237+UR9+0x1e00], R82 ;  /* 0x001e0052ed007988 */ /* 0x000fe20008000409 */
[----:B0-----:R-:W-:-:S03]  /*69e0*/  SHF.R.S32.HI R24, RZ, 0x1f, R19 ;  /* 0x0000001fff187819 */ /* 0x001fc60000011413 */
[----:B------:R-:W-:Y:S04]  /*69f0*/  STS.U16 [R237+UR9+0x2200], R83 ;  /* 0x00220053ed007988 */ /* 0x000fe80008000409 */
[----:B------:R0:W-:Y:S01]  /*6a00*/  STS.U16 [R237+UR9+0x2600], R173 ;  /* 0x002600aded007988 */ /* 0x0001e20008000409 */
[----:B------:R-:W-:-:S03]  /*6a10*/  LEA.HI.X R235, R19, R23, R24, 0x1, P3 ;  /* 0x0000001713eb7211 */ /* 0x000fc600018f0c18 */
[----:B------:R-:W-:Y:S01]  /*6a20*/  STS.U16 [R237+UR9+0x2a00], R174 ;  /* 0x002a00aeed007988 */ /* 0x000fe20008000409 */
[----:B------:R-:W-:-:S03]  /*6a30*/  SHF.R.S32.HI R19, RZ, 0x1f, R26 ;  /* 0x0000001fff137819 */ /* 0x000fc6000001141a */
[----:B------:R-:W-:Y:S04]  /*6a40*/  STS.U16 [R237+UR9+0x2e00], R178 ;  /* 0x002e00b2ed007988 */ /* 0x000fe80008000409 */
[----:B------:R1:W-:Y:S04]  /*6a50*/  STS.U16 [R237+UR9+0x3200], R179 ;  /* 0x003200b3ed007988 */ /* 0x0003e80008000409 */
[----:B------:R-:W-:Y:S01]  /*6a60*/  STS.U16 [R237+UR9+0x3600], R181 ;  /* 0x003600b5ed007988 */ /* 0x000fe20008000409 */
[----:B------:R-:W-:-:S03]  /*6a70*/  SHF.R.S32.HI R24, RZ, 0x1f, R28 ;  /* 0x0000001fff187819 */ /* 0x000fc6000001141c */
[----:B------:R-:W-:Y:S01]  /*6a80*/  STS.U16 [R237+UR9+0x3a00], R182 ;  /* 0x003a00b6ed007988 */ /* 0x000fe20008000409 */
[----:B------:R-:W-:-:S03]  /*6a90*/  LEA R228, P3, R28, R86, 0x1 ;  /* 0x000000561ce47211 */ /* 0x000fc600078608ff */
[----:B------:R-:W-:Y:S01]  /*6aa0*/  STS.U16 [R237+UR9+0x3e00], R183 ;  /* 0x003e00b7ed007988 */ /* 0x000fe20008000409 */
[----:B------:R-:W-:-:S03]  /*6ab0*/  LEA.HI.X R232, R26, R23, R19, 0x1, P2 ;  /* 0x000000171ae87211 */ /* 0x000fc600010f0c13 */
[----:B------:R-:W-:Y:S01]  /*6ac0*/  STS.U16 [R219+UR9+0x300], R84 ;  /* 0x00030054db007988 */ /* 0x000fe20008000409 */
[----:B------:R-:W-:Y:S02]  /*6ad0*/  SHF.R.S32.HI R19, RZ, 0x1f, R29 ;  /* 0x0000001fff137819 */ /* 0x000fe4000001141d */
[----:B0-----:R-:W-:Y:S01]  /*6ae0*/  LEA R173, P2, R29, R86, 0x1 ;  /* 0x000000561dad7211 */ /* 0x001fe200078408ff */
[----:B------:R0:W-:Y:S01]  /*6af0*/  STS.U16 [R219+UR9+0x700], R85 ;  /* 0x00070055db007988 */ /* 0x0001e20008000409 */
[----:B------:R-:W-:-:S03]  /*6b00*/  LEA.HI.X R233, R28, R23, R24, 0x1, P3 ;  /* 0x000000171ce97211 */ /* 0x000fc600018f0c18 */
        /* <DEDUP_REMOVED lines=8> */
[----:B-1----:R-:W-:Y:S01]  /*6b90*/  LEA R179, P2, R27, R86, 0x1 ;  /* 0x000000561bb37211 */ /* 0x002fe200078408ff */
[----:B------:R-:W-:Y:S01]  /*6ba0*/  STS.U16 [R219+UR9+0x1b00], R177 ;  /* 0x001b00b1db007988 */ /* 0x000fe20008000409 */
[----:B------:R-:W-:-:S03]  /*6bb0*/  LEA.HI.X R229, R81, R23, R24, 0x1, P3 ;  /* 0x0000001751e57211 */ /* 0x000fc600018f0c18 */
[----:B------:R-:W-:Y:S01]  /*6bc0*/  STS.U16 [R219+UR9+0x1f00], R180 ;  /* 0x001f00b4db007988 */ /* 0x000fe20008000409 */
[----:B------:R-:W-:-:S03]  /*6bd0*/  SHF.R.S32.HI R24, RZ, 0x1f, R80 ;  /* 0x0000001fff187819 */ /* 0x000fc60000011450 */
[----:B------:R-:W-:Y:S01]  /*6be0*/  STS.U16 [R219+UR9+0x2300], R184 ;  /* 0x002300b8db007988 */ /* 0x000fe20008000409 */
[----:B------:R-:W-:Y:S01]  /*6bf0*/  LEA R224, P3, R80, R86, 0x1 ;  /* 0x0000005650e07211 */ /* 0x000fe200078608ff */
[-C--:B0-----:R-:W-:Y:S02]  /*6c00*/  IMAD R85, R217, R20.reuse, RZ ;  /* 0x00000014d9557224 */ /* 0x081fe400078e02ff */
[----:B------:R-:W-:Y:S01]  /*6c10*/  STS.U16 [R219+UR9+0x2700], R185 ;  /* 0x002700b9db007988 */ /* 0x000fe20008000409 */
[-C--:B------:R-:W-:Y:S01]  /*6c20*/  LEA.HI.X R223, R27, R23.reuse, R19, 0x1, P2 ;  /* 0x000000171bdf7211 */ /* 0x080fe200010f0c13 */
[----:B------:R-:W-:Y:S02]  /*6c30*/  IMAD R27, R218, R20, RZ ;  /* 0x00000014da1b7224 */ /* 0x000fe400078e02ff */
[----:B------:R-:W-:Y:S04]  /*6c40*/  STS.U16 [R219+UR9+0x2b00], R186 ;  /* 0x002b00badb007988 */ /* 0x000fe80008000409 */
[----:B------:R-:W-:Y:S01]  /*6c50*/  STS.U16 [R219+UR9+0x2f00], R187 ;  /* 0x002f00bbdb007988 */ /* 0x000fe20008000409 */
[----:B------:R-:W-:-:S03]  /*6c60*/  LEA.HI.X R222, R80, R23, R24, 0x1, P3 ;  /* 0x0000001750de7211 */ /* 0x000fc600018f0c18 */
[----:B------:R0:W-:Y:S01]  /*6c70*/  STS.U16 [R219+UR9+0x3300], R188 ;  /* 0x003300bcdb007988 */ /* 0x0001e20008000409 */
[----:B------:R-:W-:-:S03]  /*6c80*/  IMAD R24, R215, R20, RZ ;  /* 0x00000014d7187224 */ /* 0x000fc600078e02ff */
[----:B------:R-:W-:Y:S01]  /*6c90*/  STS.U16 [R219+UR9+0x3700], R189 ;  /* 0x003700bddb007988 */ /* 0x000fe20008000409 */
[----:B------:R-:W-:-:S03]  /*6ca0*/  IMAD R84, R216, R20, RZ ;  /* 0x00000014d8547224 */ /* 0x000fc600078e02ff */
[----:B------:R1:W-:Y:S01]  /*6cb0*/  STS.U16 [R219+UR9+0x3b00], R190 ;  /* 0x003b00bedb007988 */ /* 0x0003e20008000409 */
[C---:B0-----:R-:W-:Y:S02]  /*6cc0*/  IMAD.SHL.U32 R188, R27.reuse, 0x2, RZ ;  /* 0x000000021bbc7824 */ /* 0x041fe400078e00ff */
[----:B------:R-:W-:-:S04]  /*6cd0*/  IMAD.HI R27, R27, 0x2, RZ ;  /* 0x000000021b1b7827 */ /* 0x000fc800078e02ff */
[C---:B-1----:R-:W-:Y:S02]  /*6ce0*/  IMAD.SHL.U32 R190, R85.reuse, 0x2, RZ ;  /* 0x0000000255be7824 */ /* 0x042fe400078e00ff */
[----:B------:R-:W-:Y:S01]  /*6cf0*/  IMAD.HI R85, R85, 0x2, RZ ;  /* 0x0000000255557827 */ /* 0x000fe200078e02ff */
[--C-:B------:R-:W-:Y:S02]  /*6d00*/  IADD3 R188, P4, P5, R188, UR16, R86.reuse ;  /* 0x00000010bcbc7c10 */ /* 0x100fe4000fd9e056 */
[--C-:B------:R-:W-:Y:S01]  /*6d10*/  IADD3 R190, P2, P3, R190, UR16, R86.reuse ;  /* 0x00000010bebe7c10 */ /* 0x100fe2000fb5e056 */
[----:B------:R-:W-:Y:S02]  /*6d20*/  IMAD.SHL.U32 R194, R24, 0x2, RZ ;  /* 0x0000000218c27824 */ /* 0x000fe400078e00ff */
[-C--:B------:R-:W-:Y:S02]  /*6d30*/  IMAD R83, R4, R20.reuse, RZ ;  /* 0x0000001404537224 */ /* 0x080fe400078e02ff */
[----:B------:R-:W-:Y:S01]  /*6d40*/  IMAD.SHL.U32 R192, R84, 0x2, RZ ;  /* 0x0000000254c07824 */ /* 0x000fe200078e00ff */
[----:B------:R0:W-:Y:S01]  /*6d50*/  STS.U16 [R219+UR9+0x3f00], R191 ;  /* 0x003f00bfdb007988 */ /* 0x0001e20008000409 */
[----:B------:R-:W-:Y:S01]  /*6d60*/  IMAD R80, R3, R20, RZ ;  /* 0x0000001403507224 */ /* 0x000fe200078e02ff */
[--C-:B------:R-:W-:Y:S01]  /*6d70*/  IADD3.X R189, PT, PT, R27, UR17, R23.reuse, P4, P5 ;  /* 0x000000111bbd7c10 */ /* 0x100fe2000a7ea417 */
[----:B------:R-:W-:Y:S01]  /*6d80*/  IMAD.HI R24, R24, 0x2, RZ ;  /* 0x0000000218187827 */ /* 0x000fe200078e02ff */
[----:B------:R-:W-:Y:S01]  /*6d90*/  IADD3 R192, P4, P5, R192, UR16, R86 ;  /* 0x00000010c0c07c10 */ /* 0x000fe2000fd9e056 */
[----:B------:R1:W-:Y:S06]  /*6da0*/  MEMBAR.ALL.CTA ;  /* 0x0000000000007992 */ /* 0x0003ec0000008000 */
[----:B-1----:R-:W1:Y:S01]  /*6db0*/  FENCE.VIEW.ASYNC.S ;  /* 0x00000000000073c6 */ /* 0x002e620000000000 */
[----:B------:R-:W-:Y:S01]  /*6dc0*/  IMAD.HI R84, R84, 0x2, RZ ;  /* 0x0000000254547827 */ /* 0x000fe200078e02ff */
[----:B0-----:R-:W-:-:S03]  /*6dd0*/  IADD3.X R191, PT, PT, R85, UR17, R23, P2, P3 ;  /* 0x0000001155bf7c10 */ /* 0x001fc600097e6417 */
[----:B------:R-:W-:Y:S01]  /*6de0*/  IMAD.SHL.U32 R198, R83, 0x2, RZ ;  /* 0x0000000253c67824 */ /* 0x000fe200078e00ff */
[--C-:B------:R-:W-:Y:S01]  /*6df0*/  IADD3 R194, P2, P3, R194, UR16, R86.reuse ;  /* 0x00000010c2c27c10 */ /* 0x100fe2000fb5e056 */
[-C--:B------:R-:W-:Y:S02]  /*6e00*/  IMAD R82, R15, R20.reuse, RZ ;  /* 0x000000140f527224 */ /* 0x080fe400078e02ff */
[----:B------:R-:W-:Y:S02]  /*6e10*/  IMAD.SHL.U32 R196, R80, 0x2, RZ ;  /* 0x0000000250c47824 */ /* 0x000fe400078e00ff */
[----:B------:R-:W-:Y:S01]  /*6e20*/  IMAD R19, R11, R20, RZ ;  /* 0x000000140b137224 */ /* 0x000fe200078e02ff */
[--C-:B------:R-:W-:Y:S01]  /*6e30*/  IADD3.X R195, PT, PT, R24, UR17, R23.reuse, P2, P3 ;  /* 0x0000001118c37c10 */ /* 0x100fe200097e6417 */
[----:B------:R-:W-:Y:S01]  /*6e40*/  IMAD.HI R83, R83, 0x2, RZ ;  /* 0x0000000253537827 */ /* 0x000fe200078e02ff */
[----:B------:R-:W-:Y:S02]  /*6e50*/  IADD3.X R193, PT, PT, R84, UR17, R23, P4, P5 ;  /* 0x0000001154c17c10 */ /* 0x000fe4000a7ea417 */
[--C-:B------:R-:W-:Y:S01]  /*6e60*/  IADD3 R198, P2, P3, R198, UR16, R86.reuse ;  /* 0x00000010c6c67c10 */ /* 0x100fe2000fb5e056 */
[----:B------:R-:W-:Y:S01]  /*6e70*/  IMAD.HI R80, R80, 0x2, RZ ;  /* 0x0000000250507827 */ /* 0x000fe200078e02ff */
[----:B------:R-:W-:-:S03]  /*6e80*/  IADD3 R196, P4, P5, R196, UR16, R86 ;  /* 0x00000010c4c47c10 */ /* 0x000fc6000fd9e056 */
[----:B------:R-:W-:Y:S02]  /*6e90*/  IMAD.SHL.U32 R202, R82, 0x2, RZ ;  /* 0x0000000252ca7824 */ /* 0x000fe400078e00ff */
        /* <DEDUP_REMOVED lines=10> */
[----:B------:R-:W-:Y:S02]  /*6f40*/  IMAD.SHL.U32 R204, R81, 0x2, RZ ;  /* 0x0000000251cc7824 */ /* 0x000fe400078e00ff */
[-C--:B------:R-:W-:Y:S02]  /*6f50*/  IMAD R28, R16, R20.reuse, RZ ;  /* 0x00000014101c7224 */ /* 0x080fe400078e02ff */
        /* <DEDUP_REMOVED lines=28> */
[----:B------:R-:W-:Y:S01]  /*7120*/  IMAD.SHL.U32 R80, R24, 0x2, RZ ;  /* 0x0000000218507824 */ /* 0x000fe200078e00ff */
[--C-:B------:R-:W-:Y:S01]  /*7130*/  IADD3.X R215, PT, PT, R27, UR17, R23.reuse, P2, P3 ;  /* 0x000000111bd77c10 */ /* 0x100fe200097e6417 */
[----:B------:R-:W-:Y:S01]  /*7140*/  IMAD.HI R19, R19, 0x2, RZ ;  /* 0x0000000213137827 */ /* 0x000fe200078e02ff */
[----:B------:R-:W-:Y:S02]  /*7150*/  IADD3.X R213, PT, PT, R25, UR17, R23, P5, P4 ;  /* 0x0000001119d57c10 */ /* 0x000fe4000afe8417 */
[--C-:B------:R-:W-:Y:S01]  /*7160*/  IADD3 R82, P2, P3, R82, UR16, R86.reuse ;  /* 0x0000001052527c10 */ /* 0x100fe2000fb5e056 */
[----:B------:R-:W-:Y:S01]  /*7170*/  IMAD.HI R24, R24, 0x2, RZ ;  /* 0x0000000218187827 */ /* 0x000fe200078e02ff */
[----:B------:R-:W-:-:S03]  /*7180*/  IADD3 R80, P5, P4, R80, UR16, R86 ;  /* 0x0000001050507c10 */ /* 0x000fc6000fcbe056 */
[-C--:B------:R-:W-:Y:S02]  /*7190*/  IMAD R26, R7, R20.reuse, RZ ;  /* 0x00000014071a7224 */ /* 0x080fe400078e02ff */
[-C--:B------:R-:W-:Y:S01]  /*71a0*/  IMAD R25, R10, R20.reuse, RZ ;  /* 0x000000140a197224 */ /* 0x080fe200078e02ff */
[--C-:B------:R-:W-:Y:S01]  /*71b0*/  IADD3.X R83, PT, PT, R19, UR17, R23.reuse, P2, P3 ;  /* 0x0000001113537c10 */ /* 0x100fe200097e6417 */
[----:B------:R-:W-:Y:S01]  /*71c0*/  IMAD.SHL.U32 R216, R26, 0x2, RZ ;  /* 0x000000021ad87824 */ /* 0x000fe200078e00ff */
[----:B------:R-:W-:Y:S01]  /*71d0*/  IADD3.X R81, PT, PT, R24, UR17, R23, P5, P4 ;  /* 0x0000001118517c10 */ /* 0x000fe2000afe8417 */
[----:B------:R-:W-:Y:S02]  /*71e0*/  IMAD.SHL.U32 R218, R25, 0x2, RZ ;  /* 0x0000000219da7824 */ /* 0x000fe400078e00ff */
[-C--:B------:R-:W-:Y:S02]  /*71f0*/  IMAD R19, R14, R20.reuse, RZ ;  /* 0x000000140e137224 */ /* 0x080fe400078e02ff */
[----:B------:R-:W-:Y:S01]  /*7200*/  IMAD R24, R18, R20, RZ ;  /* 0x0000001412187224 */ /* 0x000fe200078e02ff */
[--C-:B------:R-:W-:Y:S01]  /*7210*/  IADD3 R216, P5, P4, R216, UR16, R86.reuse ;  /* 0x00000010d8d87c10 */ /* 0x100fe2000fcbe056 */
[----:B------:R-:W-:Y:S01]  /*7220*/  IMAD.HI R26, R26, 0x2, RZ ;  /* 0x000000021a1a7827 */ /* 0x000fe200078e02ff */
[----:B------:R-:W-:-:S03]  /*7230*/  IADD3 R218, P2, P3, R218, UR16, R86 ;  /* 0x00000010dada7c10 */ /* 0x000fc6000fb5e056 */
[----:B------:R-:W-:-:S04]  /*7240*/  IMAD.HI R25, R25, 0x2, RZ ;  /* 0x0000000219197827 */ /* 0x000fc800078e02ff */
[----:B------:R-:W-:Y:S02]  /*7250*/  IMAD.SHL.U32 R84, R19, 0x2, RZ ;  /* 0x0000000213547824 */ /* 0x000fe400078e00ff */
[----:B------:R-:W-:Y:S01]  /*7260*/  IMAD.SHL.U32 R87, R24, 0x2, RZ ;  /* 0x0000000218577824 */ /* 0x000fe200078e00ff */
[--C-:B------:R-:W-:Y:S01]  /*7270*/  IADD3.X R217, PT, PT, R26, UR17, R23.reuse, P5, P4 ;  /* 0x000000111ad97c10 */ /* 0x100fe2000afe8417 */
[----:B------:R-:W-:Y:S01]  /*7280*/  IMAD.HI R24, R24, 0x2, RZ ;  /* 0x0000000218187827 */ /* 0x000fe200078e02ff */
[----:B-1----:R-:W-:Y:S01]  /*7290*/  BAR.SYNC.DEFER_BLOCKING 0x0 ;  /* 0x0000000000007b1d */ /* 0x002fe20000010000 */
[--C-:B------:R-:W-:Y:S02]  /*72a0*/  IADD3 R84, P5, P4, R84, UR16, R86.reuse ;  /* 0x0000001054547c10 */ /* 0x100fe4000fcbe056 */
[----:B------:R-:W-:Y:S02]  /*72b0*/  IADD3.X R219, PT, PT, R25, UR17, R23, P2, P3 ;  /* 0x0000001119db7c10 */ /* 0x000fe400097e6417 */
[----:B------:R-:W-:-:S04]  /*72c0*/  IADD3 R86, P2, P3, R87, UR16, R86 ;  /* 0x0000001057567c10 */ /* 0x000fc8000fb5e056 */
[--C-:B------:R-:W-:Y:S02]  /*72d0*/  IADD3.X R87, PT, PT, R24, UR17, R23.reuse, P2, P3 ;  /* 0x0000001118577c10 */ /* 0x100fe400097e6417 */
[----:B------:R-:W-:Y:S01]  /*72e0*/  ISETP.LT.OR P2, PT, R236, 0x40, P0 ;  /* 0x00000040ec00780c */ /* 0x000fe20000741670 */
[----:B------:R-:W-:Y:S01]  /*72f0*/  IMAD.HI R19, R19, 0x2, RZ ;  /* 0x0000000213137827 */ /* 0x000fe200078e02ff */
[----:B------:R-:W-:Y:S02]  /*7300*/  UIADD3 UR5, UPT, UPT, UR9, 0x4000, URZ ;  /* 0x0000400009057890 */ /* 0x000fe4000fffe0ff */
[----:B------:R-:W-:Y:S02]  /*7310*/  UIADD3 UR4, UPT, UPT, UR9, 0xa000, URZ ;  /* 0x0000a00009047890 */ /* 0x000fe4000fffe0ff */
[----:B------:R-:W-:Y:S01]  /*7320*/  IADD3.X R85, PT, PT, R19, UR17, R23, P5, P4 ;  /* 0x0000001113557c10 */ /* 0x000fe2000afe8417 */
[----:B------:R-:W-:Y:S02]  /*7330*/  USHF.R.U32.HI UR19, URZ, 0x4, UR5 ;  /* 0x00000004ff137899 */ /* 0x000fe40008011605 */
[----:B------:R-:W-:Y:S01]  /*7340*/  USHF.R.U32.HI UR18, URZ, 0x4, UR4 ;  /* 0x00000004ff127899 */ /* 0x000fe20008011604 */
[----:B------:R-:W-:Y:S01]  /*7350*/  UMOV UR6, URZ ;  /* 0x000000ff00067c82 */ /* 0x000fe20008000000 */
[----:B------:R-:W-:-:S02]  /*7360*/  UMOV UR7, URZ ;  /* 0x000000ff00077c82 */ /* 0x000fc40008000000 */
[----:B------:R-:W-:Y:S08]  /*7370*/  @P2 BRA `(.L_x_6) ;  /* 0x0000000000842947 */ /* 0x000ff00003800000 */
[----:B------:R-:W-:Y:S02]  /*7380*/  UIADD3 UR4, UPT, UPT, UR9, 0x8000, URZ ;  /* 0x0000800009047890 */ /* 0x000fe4000fffe0ff */
[----:B------:R-:W-:Y:S02]  /*7390*/  USHF.R.U32.HI UR14, URZ, 0x4, UR9 ;  /* 0x00000004ff0e7899 */ /* 0x000fe40008011609 */
[----:B------:R-:W-:Y:S02]  /*73a0*/  USHF.R.U32.HI UR4, URZ, 0x4, UR4 ;  /* 0x00000004ff047899 */ /* 0x000fe40008011604 */
[----:B------:R-:W-:Y:S02]  /*73b0*/  USGXT.U32 UR14, UR14, 0xe ;  /* 0x0000000e0e0e789a */ /* 0x000fe40008000000 */
[----:B------:R-:W-:Y:S02]  /*73c0*/  USGXT.U32 UR12, UR4, 0xe ;  /* 0x0000000e040c789a */ /* 0x000fe40008000000 */
[----:B------:R-:W-:-:S02]  /*73d0*/  UIADD3 UR32, UP2, UPT, UR14, 0x2, URZ ;  /* 0x000000020e207890 */ /* 0x000fc4000ff5e0ff */
[----:B------:R-:W-:Y:S01]  /*73e0*/  UIADD3 UR30, UP1, UPT, UR12, 0x80, URZ ;  /* 0x000000800c1e7890 */ /* 0x000fe2000ff3e0ff */
[----:B------:R-:W-:Y:S01]  /*73f0*/  UMOV UR4, URZ ;  /* 0x000000ff00047c82 */ /* 0x000fe20008000000 */
[----:B------:R-:W-:Y:S01]  /*7400*/  UMOV UR34, 0x0 ;  /* 0x0000000000227882 */ /* 0x000fe20000000000 */
[----:B------:R-:W-:Y:S02]  /*7410*/  UIADD3.X UR33, UPT, UPT, UR4, 0x40004040, URZ, UP2, !UPT ;  /* 0x4000404004217890 */ /* 0x000fe400097fe4ff */
[----:B------:R-:W-:Y:S02]  /*7420*/  UIADD3.X UR31, UPT, UPT, UR4, 0x40004040, URZ, UP1, !UPT ;  /* 0x40004040041f7890 */ /* 0x000fe40008ffe4ff */
[----:B------:R-:W-:Y:S02]  /*7430*/  UIADD3.64 UR24, UPT, UPT, UR32, 0x2, URZ ;  /* 0x0000000220187897 */ /* 0x000fe4000fffe0ff */
[----:B------:R-:W-:Y:S02]  /*7440*/  UIADD3.64 UR22, UPT, UPT, UR30, 0x80, URZ ;  /* 0x000000801e167897 */ /* 0x000fe4000fffe0ff */
[----:B------:R-:W-:-:S02]  /*7450*/  UIADD3.64 UR28, UPT, UPT, UR32, 0x4, URZ ;  /* 0x00000004201c7897 */ /* 0x000fc4000fffe0ff */
[----:B------:R-:W-:Y:S01]  /*7460*/  UIADD3.64 UR26, UPT, UPT, UR30, 0x100, URZ ;  /* 0x000001001e1a7897 */ /* 0x000fe2000fffe0ff */
[----:B------:R-:W-:Y:S01]  /*7470*/  UMOV UR35, 0x4208490 ;  /* 0x0420849000237882 */ /* 0x000fe20000000000 */
[----:B------:R-:W-:Y:S01]  /*7480*/  UMOV UR15, 0x40004040 ;  /* 0x40004040000f7882 */ /* 0x000fe20000000000 */
[----:B------:R-:W-:Y:S01]  /*7490*/  UMOV UR13, 0x40004040 ;  /* 0x40004040000d7882 */ /* 0x000fe20000000000 */
[----:B------:R-:W-:Y:S01]  /*74a0*/  UMOV UR36, 0x0 ;  /* 0x0000000000247882 */ /* 0x000fe20000000000 */
[----:B------:R-:W-:Y:S01]  /*74b0*/  UMOV UR37, 0x4208490 ;  /* 0x0420849000257882 */ /* 0x000fe20000000000 */
[----:B------:R-:W-:Y:S01]  /*74c0*/  UMOV UR38, 0x0 ;  /* 0x0000000000267882 */ /* 0x000fe20000000000 */
[----:B------:R-:W-:Y:S01]  /*74d0*/  UMOV UR39, 0x4208490 ;  /* 0x0420849000277882 */ /* 0x000fe20000000000 */
[----:B------:R-:W-:Y:S01]  /*74e0*/  UMOV UR4, UR11 ;  /* 0x0000000b00047c82 */ /* 0x000fe20008000000 */
[----:B------:R-:W-:Y:S01]  /*74f0*/  UMOV UR5, URZ ;  /* 0x000000ff00057c82 */ /* 0x000fe20008000000 */
[----:B------:R0:W-:Y:S01]  /*7500*/  UTCHMMA gdesc[UR12], gdesc[UR14], tmem[UR8], tmem[UR34], idesc[UR35], !UPT ;  /* 0x00ff220e0c0075ea */ /* 0x0001e2000f800008 */
[----:B------:R-:W-:Y:S01]  /*7510*/  UMOV UR40, 0x0 ;  /* 0x0000000000287882 */ /* 0x000fe20000000000 */
[----:B------:R-:W-:Y:S01]  /*7520*/  UMOV UR41, 0x4208490 ;  /* 0x0420849000297882 */ /* 0x000fe20000000000 */
[----:B------:R0:W-:Y:S01]  /*7530*/  UTCHMMA gdesc[UR30], gdesc[UR32], tmem[UR8], tmem[UR36], idesc[UR37], UPT ;  /* 0x00ff24201e0075ea */ /* 0x0001e2000b800008 */
[----:B------:R-:W-:Y:S01]  /*7540*/  UMOV UR4, UR4 ;  /* 0x0000000400047c82 */ /* 0x000fe20008000000 */
[----:B------:R0:W-:Y:S01]  /*7550*/  UTCHMMA gdesc[UR22], gdesc[UR24], tmem[UR8], tmem[UR38], idesc[UR39], UPT ;  /* 0x00ff2618160075ea */ /* 0x0001e2000b800008 */
[----:B------:R0:W-:Y:S01]  /*7560*/  UTCHMMA gdesc[UR26], gdesc[UR28], tmem[UR8], tmem[UR40], idesc[UR41], UPT ;  /* 0x00ff281c1a0075ea */ /* 0x0001e2000b800008 */
[----:B------:R0:W-:Y:S01]  /*7570*/  UTCBAR [UR4], URZ ;  /* 0x000000ff040073e9 */ /* 0x0001e200080000ff */
[----:B------:R-:W-:Y:S01]  /*7580*/  NOP ;  /* 0x0000000000007918 */ /* 0x000fe20000000000 */
.L_x_6:
[----:B------:R-:W-:Y:S01]  /*7590*/  SHF.R.S32.HI R19, RZ, 0x1f, R236 ;  /* 0x0000001fff137819 */ /* 0x000fe200000114ec */
[----:B0-----:R-:W-:Y:S01]  /*75a0*/  USGXT.U32 UR14, UR19, 0xe ;  /* 0x0000000e130e789a */ /* 0x001fe20008000000 */
[----:B------:R-:W-:Y:S01]  /*75b0*/  IADD3 R174, P6, PT, R230, UR16, RZ ;  /* 0x00000010e6ae7c10 */ /* 0x000fe2000ffde0ff */
[----:B------:R-:W-:Y:S01]  /*75c0*/  USGXT.U32 UR12, UR18, 0xe ;  /* 0x0000000e120c789a */ /* 0x000fe20008000000 */
[----:B------:R-:W-:Y:S01]  /*75d0*/  LEA.HI R19, R19, R236, RZ, 0x6 ;  /* 0x000000ec13137211 */ /* 0x000fe200078f30ff */
[----:B------:R-:W-:Y:S01]  /*75e0*/  UIADD3 UR32, UP2, UPT, UR14, 0x2, URZ ;  /* 0x000000020e207890 */ /* 0x000fe2000ff5e0ff */
[----:B------:R-:W-:Y:S01]  /*75f0*/  IADD3 R178, P2, PT, R228, UR16, RZ ;  /* 0x00000010e4b27c10 */ /* 0x000fe2000ff5e0ff */
[----:B------:R-:W-:Y:S01]  /*7600*/  UIADD3 UR30, UP1, UPT, UR12, 0x80, URZ ;  /* 0x000000800c1e7890 */ /* 0x000fe2000ff3e0ff */
[----:B------:R-:W-:Y:S01]  /*7610*/  SHF.R.S32.HI R19, RZ, 0x6, R19 ;  /* 0x00000006ff137819 */ /* 0x000fe20000011413 */
[----:B------:R-:W-:Y:S01]  /*7620*/  UIADD3.X UR33, UPT, UPT, UR7, 0x40004040, URZ, UP2, !UPT ;  /* 0x4000404007217890 */ /* 0x000fe200097fe4ff */
[----:B------:R-:W-:Y:S01]  /*7630*/  IADD3.X R175, PT, PT, R235, UR17, RZ, P6, !PT ;  /* 0x00000011ebaf7c10 */ /* 0x000fe2000b7fe4ff */
[----:B------:R-:W-:Y:S01]  /*7640*/  UIADD3.X UR31, UPT, UPT, UR6, 0x40004040, URZ, UP1, !UPT ;  /* 0x40004040061f7890 */ /* 0x000fe20008ffe4ff */
[----:B------:R-:W-:Y:S01]  /*7650*/  VIMNMX R23, PT, PT, R19, 0x1, !PT ;  /* 0x0000000113177848 */ /* 0x000fe20007fe0100 */
[----:B------:R-:W-:Y:S01]  /*7660*/  IMAD.SHL.U32 R19, R21, 0x40, RZ ;  /* 0x0000004015137824 */ /* 0x000fe200078e00ff */
[----:B------:R-:W-:Y:S01]  /*7670*/  IADD3 R184, P6, PT, R179, UR16, RZ ;  /* 0x00000010b3b87c10 */ /* 0x000fe2000ffde0ff */
[----:B------:R-:W-:Y:S01]  /*7680*/  UMOV UR4, URZ ;  /* 0x000000ff00047c82 */ /* 0x000fe20008000000 */
[----:B------:R-:W-:Y:S01]  /*7690*/  IADD3.X R179, PT, PT, R233, UR17, RZ, P2, !PT ;  /* 0x00000011e9b37c10 */ /* 0x000fe200097fe4ff */
[----:B------:R-:W-:Y:S01]  /*76a0*/  VIADD R21, R23, 0xffffffff ;  /* 0xffffffff17157836 */ /* 0x000fe20000000000 */
[----:B------:R-:W-:Y:S01]  /*76b0*/  IADD3 R172, P3, PT, R227, UR16, RZ ;  /* 0x00000010e3ac7c10 */ /* 0x000fe2000ff7e0ff */
[----:B------:R-:W-:Y:S01]  /*76c0*/  IMAD.SHL.U32 R20, R20, 0x40, RZ ;  /* 0x0000004014147824 */ /* 0x000fe200078e00ff */
[----:B------:R-:W-:-:S02]  /*76d0*/  IADD3 R176, P5, PT, R225, UR16, RZ ;  /* 0x00000010e1b07c10 */ /* 0x000fc4000ffbe0ff */
[----:B------:R-:W-:Y:S02]  /*76e0*/  ISETP.NE.U32.AND P2, PT, R21, RZ, PT ;  /* 0x000000ff1500720c */ /* 0x000fe40003f45070 */
[----:B------:R-:W-:Y:S02]  /*76f0*/  IADD3 R180, P4, PT, R173, UR16, RZ ;  /* 0x00000010adb47c10 */ /* 0x000fe4000ff9e0ff */
[----:B------:R-:W-:Y:S02]  /*7700*/  IADD3.X R173, PT, PT, R234, UR17, RZ, P3, !PT ;  /* 0x00000011eaad7c10 */ /* 0x000fe40009ffe4ff */
[----:B------:R-:W-:Y:S02]  /*7710*/  IADD3.X R177, PT, PT, R232, UR17, RZ, P5, !PT ;  /* 0x00000011e8b17c10 */ /* 0x000fe4000affe4ff */
[----:B------:R-:W-:Y:S02]  /*7720*/  IADD3 R182, P3, PT, R226, UR16, RZ ;  /* 0x00000010e2b67c10 */ /* 0x000fe4000ff7e0ff */
[----:B------:R-:W-:-:S02]  /*7730*/  IADD3 R186, P5, PT, R224, UR16, RZ ;  /* 0x00000010e0ba7c10 */ /* 0x000fc4000ffbe0ff */
[----:B------:R-:W-:Y:S02]  /*7740*/  IADD3.X R181, PT, PT, R231, UR17, RZ, P4, !PT ;  /* 0x00000011e7b57c10 */ /* 0x000fe4000a7fe4ff */
[----:B------:R-:W-:Y:S02]  /*7750*/  IADD3.X R183, PT, PT, R229, UR17, RZ, P3, !PT ;  /* 0x00000011e5b77c10 */ /* 0x000fe40009ffe4ff */
[----:B------:R-:W-:Y:S02]  /*7760*/  IADD3.X R185, PT, PT, R223, UR17, RZ, P6, !PT ;  /* 0x00000011dfb97c10 */ /* 0x000fe4000b7fe4ff */
[----:B------:R-:W-:Y:S01]  /*7770*/  IADD3.X R187, PT, PT, R222, UR17, RZ, P5, !PT ;  /* 0x00000011debb7c10 */ /* 0x000fe2000affe4ff */
[----:B------:R-:W-:Y:S06]  /*7780*/  @!P2 BRA `(.L_x_7) ;  /* 0x000000200054a947 */ /* 0x000fec0003800000 */
[----:B------:R-:W-:Y:S01]  /*7790*/  VIADD R22, R22, 0xffffffc0 ;  /* 0xffffffc016167836 */ /* 0x000fe20000000000 */
[----:B------:R-:W-:Y:S02]  /*77a0*/  UIADD3.64 UR22, UPT, UPT, UR30, 0x80, URZ ;  /* 0x000000801e167897 */ /* 0x000fe4000fffe0ff */
[----:B------:R-:W-:Y:S02]  /*77b0*/  UIADD3.64 UR24, UPT, UPT, UR32, 0x2, URZ ;  /* 0x0000000220187897 */ /* 0x000fe4000fffe0ff */
[----:B------:R-:W-:Y:S01]  /*77c0*/  R2UR UR19, R22 ;  /* 0x00000000161372ca */ /* 0x000fe200000e0000 */
[----:B------:R-:W-:Y:S02]  /*77d0*/  UIADD3.64 UR26, UPT, UPT, UR30, 0x100, URZ ;  /* 0x000001001e1a7897 */ /* 0x000fe4000fffe0ff */
[----:B------:R-:W-:Y:S01]  /*77e0*/  UIADD3.64 UR28, UPT, UPT, UR32, 0x4, URZ ;  /* 0x00000004201c7897 */ /* 0x000fe2000fffe0ff */
[----:B------:R-:W-:Y:S01]  /*77f0*/  UMOV UR18, 0x1 ;  /* 0x0000000100127882 */ /* 0x000fe20000000000 */
[----:B------:R-:W-:-:S10]  /*7800*/  UMOV UR5, URZ ;  /* 0x000000ff00057c82 */ /* 0x000fd40008000000 */
.L_x_10:
[----:B------:R-:W-:Y:S01]  /*7810*/  USHF.L.U32 UR4, UR4, 0x1f, URZ ;  /* 0x0000001f04047899 */ /* 0x000fe200080006ff */
[----:B0-----:R-:W0:Y:S01]  /*7820*/  S2R R23, SR_TID.X ;  /* 0x0000000000177919 */ /* 0x001e220000002100 */
[----:B------:R-:W-:-:S04]  /*7830*/  IMAD.WIDE R218, R20, 0x2, R218 ;  /* 0x0000000214da7825 */ /* 0x000fc800078e02da */
[----:B------:R-:W-:-:S04]  /*7840*/  IMAD.U32 R22, RZ, RZ, UR4 ;  /* 0x00000004ff167e24 */ /* 0x000fc8000f8e00ff */
[----:B------:R-:W1:Y:S01]  /*7850*/  SYNCS.PHASECHK.TRANS64.TRYWAIT P2, [UR11], R22 ;  /* 0x00000016ff0075a7 */ /* 0x000e62000804110b */
[----:B0-----:R-:W-:-:S04]  /*7860*/  SHF.R.U32.HI R23, RZ, 0x6, R23 ;  /* 0x00000006ff177819 */ /* 0x001fc80000011617 */
[----:B------:R-:W-:-:S04]  /*7870*/  SGXT.U32 R23, R23, 0x1 ;  /* 0x000000011717781a */ /* 0x000fc80000000000 */
[----:B------:R-:W-:Y:S01]  /*7880*/  ISETP.GE.AND P6, PT, R23, UR19, PT ;  /* 0x0000001317007c0c */ /* 0x000fe2000bfc6270 */
[----:B-1----:R-:W-:-:S12]  /*7890*/  @!P2 BRA `(.L_x_8) ;  /* 0x0000004000a0a947 */ /* 0x002fd80003800000 */
.L_x_16:
[----:B------:R0:W-:Y:S01]  /*78a0*/  STL [R1+0x10c], R91 ;  /* 0x00010c5b01007387 */ /* 0x0001e20000100800 */
[----:B------:R-:W-:Y:S01]  /*78b0*/  PRMT R228, RZ, 0x7610, R228 ;  /* 0x00007610ffe47816 */ /* 0x000fe200000000e4 */
[C---:B------:R-:W-:Y:S01]  /*78c0*/  IMAD.WIDE R88, R20.reuse, 0x2, R88 ;  /* 0x0000000214587825 */ /* 0x040fe200078e0258 */
[----:B------:R-:W-:Y:S01]  /*78d0*/  PRMT R229, RZ, 0x7610, R229 ;  /* 0x00007610ffe57816 */ /* 0x000fe200000000e5 */
[----:B------:R1:W-:Y:S02]  /*78e0*/  STL [R1+0x108], R21 ;  /* 0x0001081501007387 */ /* 0x0003e40000100800 */
[C---:B------:R-:W-:Y:S02]  /*78f0*/  IMAD.WIDE R166, R20.reuse, 0x2, R166 ;  /* 0x0000000214a67825 */ /* 0x040fe400078e02a6 */
[----:B------:R-:W2:Y:S02]  /*7900*/  @!P6 LDG.E.U16 R228, desc[UR20][R88.64] ;  /* 0x0000001458e4e981 */ /* 0x000ea4000c1e1500 */
[C---:B------:R-:W-:Y:S01]  /*7910*/  IMAD.WIDE R172, R20.reuse, 0x2, R172 ;  /* 0x0000000214ac7825 */ /* 0x040fe200078e02ac */
[----:B0-----:R-:W1:Y:S03]  /*7920*/  S2R R91, SR_TID.X ;  /* 0x00000000005b7919 */ /* 0x001e660000002100 */
[C---:B------:R-:W-:Y:S01]  /*7930*/  IMAD.WIDE R190, R20.reuse, 0x2, R190 ;  /* 0x0000000214be7825 */ /* 0x040fe200078e02be */
[----:B------:R0:W-:Y:S03]  /*7940*/  STL [R1+0x104], R0 ;  /* 0x0001040001007387 */ /* 0x0001e60000100800 */
[----:B------:R-:W-:-:S04]  /*7950*/  IMAD.WIDE R212, R20, 0x2, R212 ;  /* 0x0000000214d47825 */ /* 0x000fc800078e02d4 */
[----:B------:R-:W-:-:S04]  /*7960*/  IMAD.WIDE R188, R20, 0x2, R188 ;  /* 0x0000000214bc7825 */ /* 0x000fc800078e02bc */
[----:B------:R-:W-:-:S04]  /*7970*/  IMAD.WIDE R174, R20, 0x2, R174 ;  /* 0x0000000214ae7825 */ /* 0x000fc800078e02ae */
[----:B------:R-:W-:-:S04]  /*7980*/  IMAD.WIDE R206, R20, 0x2, R206 ;  /* 0x0000000214ce7825 */ /* 0x000fc800078e02ce */
[----:B------:R-:W-:-:S04]  /*7990*/  IMAD.WIDE R196, R20, 0x2, R196 ;  /* 0x0000000214c47825 */ /* 0x000fc800078e02c4 */
[----:B------:R-:W-:-:S04]  /*79a0*/  IMAD.WIDE R216, R20, 0x2, R216 ;  /* 0x0000000214d87825 */ /* 0x000fc800078e02d8 */
[C---:B------:R-:W-:Y:S01]  /*79b0*/  IMAD.WIDE R182, R20.reuse, 0x2, R182 ;  /* 0x0000000214b67825 */ /* 0x040fe200078e02b6 */
[--C-:B-1----:R-:W-:Y:S02]  /*79c0*/  SHF.R.U32.HI R21, RZ, 0x6, R91.reuse ;  /* 0x00000006ff157819 */ /* 0x102fe4000001165b */
[----:B0-----:R-:W-:Y:S01]  /*79d0*/  SHF.R.U32.HI R0, RZ, 0x6, R91 ;  /* 0x00000006ff007819 */ /* 0x001fe2000001165b */
[----:B------:R-:W-:Y:S01]  /*79e0*/  IMAD.WIDE R204, R20, 0x2, R204 ;  /* 0x0000000214cc7825 */ /* 0x000fe200078e02cc */
[----:B------:R-:W-:Y:S02]  /*79f0*/  SGXT.U32 R21, R21, 0x1 ;  /* 0x000000011515781a */ /* 0x000fe40000000000 */
[----:B------:R-:W-:Y:S01]  /*7a00*/  SGXT.U32 R0, R0, 0x1 ;  /* 0x000000010000781a */ /* 0x000fe20000000000 */
[----:B------:R-:W-:Y:S01]  /*7a10*/  IMAD.WIDE R180, R20, 0x2, R180 ;  /* 0x0000000214b47825 */ /* 0x000fe200078e02b4 */
[----:B------:R-:W-:Y:S02]  /*7a20*/  LOP3.LUT R21, R21, 0x2, RZ, 0xfc, !PT ;  /* 0x0000000215157812 */ /* 0x000fe400078efcff */
[----:B------:R-:W-:Y:S01]  /*7a30*/  LOP3.LUT R0, R0, 0x10, RZ, 0xfc, !PT ;  /* 0x0000001000007812 */ /* 0x000fe200078efcff */
[----:B------:R-:W-:Y:S01]  /*7a40*/  IMAD.WIDE R198, R20, 0x2, R198 ;  /* 0x0000000214c67825 */ /* 0x000fe200078e02c6 */
[----:B------:R-:W-:-:S02]  /*7a50*/  ISETP.GE.AND P2, PT, R21, UR19, PT ;  /* 0x0000001315007c0c */ /* 0x000fc4000bf46270 */
[----:B------:R-:W-:Y:S02]  /*7a60*/  SHF.R.U32.HI R21, RZ, 0x6, R91 ;  /* 0x00000006ff157819 */ /* 0x000fe4000001165b */
[----:B------:R-:W-:Y:S02]  /*7a70*/  ISETP.GE.AND P5, PT, R0, UR19, PT ;  /* 0x0000001300007c0c */ /* 0x000fe4000bfa6270 */
[----:B------:R-:W-:-:S04]  /*7a80*/  SGXT.U32 R21, R21, 0x1 ;  /* 0x000000011515781a */ /* 0x000fc80000000000 */
[----:B------:R-:W-:-:S03]  /*7a90*/  LOP3.LUT R21, R21, 0x8, RZ, 0xfc, !PT ;  /* 0x0000000815157812 */ /* 0x000fc600078efcff */
[----:B------:R-:W3:Y:S01]  /*7aa0*/  @!P2 LDG.E.U16 R229, desc[UR20][R166.64] ;  /* 0x00000014a6e5a981 */ /* 0x000ee2000c1e1500 */
[----:B------:R-:W-:Y:S02]  /*7ab0*/  ISETP.GE.AND P3, PT, R21, UR19, PT ;  /* 0x0000001315007c0c */ /* 0x000fe4000bf66270 */
[----:B------:R-:W-:-:S04]  /*7ac0*/  SHF.R.U32.HI R21, RZ, 0x6, R91 ;  /* 0x00000006ff157819 */ /* 0x000fc8000001165b */
[----:B------:R-:W-:-:S04]  /*7ad0*/  SGXT.U32 R21, R21, 0x1 ;  /* 0x000000011515781a */ /* 0x000fc80000000000 */
[----:B------:R-:W-:-:S04]  /*7ae0*/  LOP3.LUT R21, R21, 0xa, RZ, 0xfc, !PT ;  /* 0x0000000a15157812 */ /* 0x000fc800078efcff */
        /* <DEDUP_REMOVED lines=9> */
[----:B------:R-:W0:Y:S01]  /*7b80*/  S2R R21, SR_TID.X ;  /* 0x0000000000157919 */ /* 0x000e220000002100 */
[----:B------:R-:W-:Y:S02]  /*7b90*/  SHF.R.U32.HI R0, RZ, 0x6, R91 ;  /* 0x00000006ff007819 */ /* 0x000fe4000001165b */
[----:B------:R-:W-:Y:S02]  /*7ba0*/  PRMT R230, RZ, 0x7610, R230 ;  /* 0x00007610ffe67816 */ /* 0x000fe400000000e6 */
[----:B------:R-:W-:-:S04]  /*7bb0*/  SGXT.U32 R0, R0, 0x1 ;  /* 0x000000010000781a */ /* 0x000fc80000000000 */
[----:B------:R-:W-:Y:S01]  /*7bc0*/  LOP3.LUT R0, R0, 0x1a, RZ, 0xfc, !PT ;  /* 0x0000001a00007812 */ /* 0x000fe200078efcff */
[----:B------:R-:W4:Y:S03]  /*7bd0*/  @!P3 LDG.E.U16 R230, desc[UR20][R172.64] ;  /* 0x00000014ace6b981 */ /* 0x000f26000c1e1500 */
[----:B------:R-:W-:Y:S02]  /*7be0*/  ISETP.GE.AND P3, PT, R0, UR19, PT ;  /* 0x0000001300007c0c */ /* 0x000fe4000bf66270 */
[----:B------:R-:W-:Y:S02]  /*7bf0*/  PRMT R235, RZ, 0x7610, R235 ;  /* 0x00007610ffeb7816 */ /* 0x000fe400000000eb */
[----:B------:R-:W-:-:S09]  /*7c00*/  PRMT R240, RZ, 0x7610, R240 ;  /* 0x00007610fff07816 */ /* 0x000fd200000000f0 */
[----:B------:R-:W3:Y:S01]  /*7c10*/  @!P3 LDG.E.U16 R235, desc[UR20][R190.64] ;  /* 0x00000014beebb981 */ /* 0x000ee2000c1e1500 */
[----:B------:R-:W-:Y:S02]  /*7c20*/  ISETP.GE.AND P3, PT, R6, UR19, PT ;  /* 0x0000001306007c0c */ /* 0x000fe4000bf66270 */
[----:B0-----:R-:W-:-:S04]  /*7c30*/  SHF.R.U32.HI R0, RZ, 0x6, R21 ;  /* 0x00000006ff007819 */ /* 0x001fc80000011615 */
[----:B------:R-:W-:-:S04]  /*7c40*/  SGXT.U32 R0, R0, 0x1 ;  /* 0x000000010000781a */ /* 0x000fc80000000000 */
[----:B------:R-:W-:-:S03]  /*7c50*/  LOP3.LUT R0, R0, 0xc, RZ, 0xfc, !PT ;  /* 0x0000000c00007812 */ /* 0x000fc600078efcff */
[----:B------:R-:W3:Y:S01]  /*7c60*/  @!P3 LDG.E.U16 R240, desc[UR20][R212.64] ;  /* 0x00000014d4f0b981 */ /* 0x000ee2000c1e1500 */
[----:B------:R-:W-:Y:S02]  /*7c70*/  ISETP.GE.AND P3, PT, R0, UR19, PT ;  /* 0x0000001300007c0c */ /* 0x000fe4000bf66270 */
[----:B------:R-:W0:Y:S01]  /*7c80*/  S2R R0, SR_TID.X ;  /* 0x0000000000007919 */ /* 0x000e220000002100 */
[----:B------:R-:W-:Y:S02]  /*7c90*/  PRMT R231, RZ, 0x7610, R231 ;  /* 0x00007610ffe77816 */ /* 0x000fe400000000e7 */
[----:B------:R-:W-:-:S04]  /*7ca0*/  PRMT R234, RZ, 0x7610, R234 ;  /* 0x00007610ffea7816 */ /* 0x000fc800000000ea */
[----:B------:R-:W3:Y:S01]  /*7cb0*/  @!P4 LDG.E.U16 R231, desc[UR20][R174.64] ;  /* 0x00000014aee7c981 */ /* 0x000ee2000c1e1500 */
[----:B------:R-:W-:-:S03]  /*7cc0*/  ISETP.GE.AND P4, PT, R3, UR19, PT ;  /* 0x0000001303007c0c */ /* 0x000fc6000bf86270 */
[----:B------:R-:W3:Y:S01]  /*7cd0*/  @!P2 LDG.E.U16 R234, desc[UR20][R188.64] ;  /* 0x00000014bceaa981 */ /* 0x000ee2000c1e1500 */
[----:B------:R-:W-:Y:S02]  /*7ce0*/  ISETP.GE.AND P2, PT, R8, UR19, PT ;  /* 0x0000001308007c0c */ /* 0x000fe4000bf46270 */
[----:B------:R-:W-:Y:S02]  /*7cf0*/  SHF.R.U32.HI R21, RZ, 0x6, R21 ;  /* 0x00000006ff157819 */ /* 0x000fe40000011615 */
[----:B------:R-:W-:Y:S02]  /*7d00*/  PRMT R236, RZ, 0x7610, R236 ;  /* 0x00007610ffec7816 */ /* 0x000fe400000000ec */
[----:B------:R-:W-:Y:S02]  /*7d10*/  SGXT.U32 R21, R21, 0x1 ;  /* 0x000000011515781a */ /* 0x000fe40000000000 */
[----:B------:R-:W-:Y:S02]  /*7d20*/  PRMT R239, RZ, 0x7610, R239 ;  /* 0x00007610ffef7816 */ /* 0x000fe400000000ef */
[----:B------:R-:W-:Y:S01]  /*7d30*/  LOP3.LUT R21, R21, 0x4, RZ, 0xfc, !PT ;  /* 0x0000000415157812 */ /* 0x000fe200078efcff */
[----:B------:R-:W3:Y:S01]  /*7d40*/  @!P4 LDG.E.U16 R236, desc[UR20][R196.64] ;  /* 0x00000014c4ecc981 */ /* 0x000ee2000c1e1500 */
[----:B------:R-:W-:-:S03]  /*7d50*/  ISETP.GE.AND P4, PT, R7, UR19, PT ;  /* 0x0000001307007c0c */ /* 0x000fc6000bf86270 */
[----:B------:R-:W3:Y:S01]  /*7d60*/  @!P2 LDG.E.U16 R239, desc[UR20][R206.64] ;  /* 0x00000014ceefa981 */ /* 0x000ee2000c1e1500 */
[----:B------:R-:W-:Y:S02]  /*7d70*/  ISETP.GE.AND P2, PT, R21, UR19, PT ;  /* 0x0000001315007c0c */ /* 0x000fe4000bf46270 */
[----:B0-----:R-:W-:Y:S02]  /*7d80*/  SHF.R.U32.HI R21, RZ, 0x6, R0 ;  /* 0x00000006ff157819 */ /* 0x001fe40000011600 */
[----:B------:R-:W-:Y:S02]  /*7d90*/  PRMT R241, RZ, 0x7610, R241 ;  /* 0x00007610fff17816 */ /* 0x000fe400000000f1 */
[----:B------:R-:W-:Y:S02]  /*7da0*/  SGXT.U32 R21, R21, 0x1 ;  /* 0x000000011515781a */ /* 0x000fe40000000000 */
[----:B------:R-:W-:Y:S02]  /*7db0*/  PRMT R233, RZ, 0x7610, R233 ;  /* 0x00007610ffe97816 */ /* 0x000fe400000000e9 */
[----:B------:R-:W-:Y:S01]  /*7dc0*/  LOP3.LUT R21, R21, 0x6, RZ, 0xfc, !PT ;  /* 0x0000000615157812 */ /* 0x000fe200078efcff */
[----:B------:R-:W3:Y:S03]  /*7dd0*/  @!P4 LDG.E.U16 R241, desc[UR20][R216.64] ;  /* 0x00000014d8f1c981 */ /* 0x000ee6000c1e1500 */
[----:B------:R-:W-:Y:S01]  /*7de0*/  ISETP.GE.AND P4, PT, R21, UR19, PT ;  /* 0x0000001315007c0c */ /* 0x000fe2000bf86270 */
[----:B------:R-:W3:Y:S01]  /*7df0*/  @!P6 LDG.E.U16 R233, desc[UR20][R182.64] ;  /* 0x00000014b6e9e981 */ /* 0x000ee2000c1e1500 */
[----:B------:R-:W-:Y:S01]  /*7e00*/  ISETP.GE.AND P6, PT, R5, UR19, PT ;  /* 0x0000001305007c0c */ /* 0x000fe2000bfc6270 */
[----:B------:R-:W0:Y:S01]  /*7e10*/  S2R R21, SR_TID.X ;  /* 0x0000000000157919 */ /* 0x000e220000002100 */
[----:B------:R-:W-:-:S02]  /*7e20*/  PRMT R238, RZ, 0x7610, R238 ;  /* 0x00007610ffee7816 */ /* 0x000fc400000000ee */
[----:B------:R-:W-:-:S09]  /*7e30*/  SHF.R.U32.HI R0, RZ, 0x6, R0 ;  /* 0x00000006ff007819 */ /* 0x000fd20000011600 */
[----:B------:R-:W3:Y:S01]  /*7e40*/  @!P6 LDG.E.U16 R238, desc[UR20][R204.64] ;  /* 0x00000014cceee981 */ /* 0x000ee2000c1e1500 */
[----:B------:R-:W-:Y:S02]  /*7e50*/  ISETP.GE.AND P6, PT, R10, UR19, PT ;  /* 0x000000130a007c0c */ /* 0x000fe4000bfc6270 */
[----:B------:R-:W-:Y:S02]  /*7e60*/  SGXT.U32 R0, R0, 0x1 ;  /* 0x000000010000781a */ /* 0x000fe40000000000 */
[----:B------:R-:W-:Y:S02]  /*7e70*/  PRMT R243, RZ, 0x7610, R243 ;  /* 0x00007610fff37816 */ /* 0x000fe400000000f3 */
[----:B------:R-:W-:-:S07]  /*7e80*/  LOP3.LUT R0, R0, 0xe, RZ, 0xfc, !PT ;  /* 0x0000000e00007812 */ /* 0x000fce00078efcff */
[----:B------:R-:W3:Y:S01]  /*7e90*/  @!P6 LDG.E.U16 R243, desc[UR20][R218.64] ;  /* 0x00000014daf3e981 */ /* 0x000ee2000c1e1500 */
[----:B------:R-:W-:Y:S02]  /*7ea0*/  ISETP.GE.AND P6, PT, R0, UR19, PT ;  /* 0x0000001300007c0c */ /* 0x000fe4000bfc6270 */
[--C-:B0-----:R-:W-:Y:S02]  /*7eb0*/  SHF.R.U32.HI R0, RZ, 0x6, R21.reuse ;  /* 0x00000006ff007819 */ /* 0x101fe40000011615 */
[----:B------:R-:W-:Y:S01]  /*7ec0*/  SHF.R.U32.HI R21, RZ, 0x6, R21 ;  /* 0x00000006ff157819 */ /* 0x000fe20000011615 */
[----:B------:R-:W-:Y:S01]  /*7ed0*/  IMAD.WIDE R176, R20, 0x2, R176 ;  /* 0x0000000214b07825 */ /* 0x000fe200078e02b0 */
[----:B------:R-:W-:Y:S02]  /*7ee0*/  PRMT R245, RZ, 0x7610, R245 ;  /* 0x00007610fff57816 */ /* 0x000fe400000000f5 */
[----:B------:R-:W-:-:S04]  /*7ef0*/  SGXT.U32 R21, R21, 0x1 ;  /* 0x000000011515781a */ /* 0x000fc80000000000 */
[----:B------:R-:W-:Y:S01]  /*7f00*/  LOP3.LUT R21, R21, 0x14, RZ, 0xfc, !PT ;  /* 0x0000001415157812 */ /* 0x000fe200078efcff */
[----:B------:R-:W3:Y:S03]  /*7f10*/  @!P3 LDG.E.U16 R245, desc[UR20][R176.64] ;  /* 0x00000014b0f5b981 */ /* 0x000ee6000c1e1500 */
[----:B------:R-:W-:Y:S02]  /*7f20*/  ISETP.GE.AND P3, PT, R21, UR19, PT ;  /* 0x0000001315007c0c */ /* 0x000fe4000bf66270 */
[----:B------:R-:W0:Y:S01]  /*7f30*/  S2R R21, SR_TID.X ;  /* 0x0000000000157919 */ /* 0x000e220000002100 */
[----:B------:R-:W-:-:S06]  /*7f40*/  PRMT R232, RZ, 0x7610, R232 ;  /* 0x00007610ffe87816 */ /* 0x000fcc00000000e8 */
[----:B------:R-:W3:Y:S01]  /*7f50*/  @!P5 LDG.E.U16 R232, desc[UR20][R180.64] ;  /* 0x00000014b4e8d981 */ /* 0x000ee2000c1e1500 */
[----:B------:R-:W-:Y:S02]  /*7f60*/  ISETP.GE.AND P5, PT, R4, UR19, PT ;  /* 0x0000001304007c0c */ /* 0x000fe4000bfa6270 */
[----:B------:R-:W-:Y:S01]  /*7f70*/  SGXT.U32 R0, R0, 0x1 ;  /* 0x000000010000781a */ /* 0x000fe20000000000 */
[----:B------:R-:W-:Y:S01]  /*7f80*/  IMAD.WIDE R168, R20, 0x2, R168 ;  /* 0x0000000214a87825 */ /* 0x000fe200078e02a8 */
[----:B------:R-:W-:Y:S02]  /*7f90*/  PRMT R237, RZ, 0x7610, R237 ;  /* 0x00007610ffed7816 */ /* 0x000fe400000000ed */
[----:B------:R-:W-:Y:S02]  /*7fa0*/  PRMT R244, RZ, 0x7610, R244 ;  /* 0x00007610fff47816 */ /* 0x000fe400000000f4 */
[----:B------:R-:W-:-:S04]  /*7fb0*/  LOP3.LUT R0, R0, 0x16, RZ, 0xfc, !PT ;  /* 0x0000001600007812 */ /* 0x000fc800078efcff */
[----:B------:R-:W3:Y:S01]  /*7fc0*/  @!P2 LDG.E.U16 R244, desc[UR20][R168.64] ;  /* 0x00000014a8f4a981 */ /* 0x000ee2000c1e1500 */
[----:B------:R-:W-:-:S03]  /*7fd0*/  ISETP.GE.AND P2, PT, R0, UR19, PT ;  /* 0x0000001300007c0c */ /* 0x000fc6000bf46270 */
        /* <DEDUP_REMOVED lines=9> */
[----:B------:R-:W-:Y:S01]  /*8070*/  ISETP.GE.AND P5, PT, R21, UR19, PT ;  /* 0x0000001315007c0c */ /* 0x000fe2000bfa6270 */
[C---:B------:R-:W-:Y:S01]  /*8080*/  IMAD.WIDE R184, R20.reuse, 0x2, R184 ;  /* 0x0000000214b87825 */ /* 0x040fe200078e02b8 */
[----:B------:R-:W-:Y:S02]  /*8090*/  PRMT R24, RZ, 0x7610, R24 ;  /* 0x00007610ff187816 */ /* 0x000fe40000000018 */
[----:B------:R-:W-:Y:S01]  /*80a0*/  PRMT R26, RZ, 0x7610, R26 ;  /* 0x00007610ff1a7816 */ /* 0x000fe2000000001a */
[----:B------:R-:W-:-:S03]  /*80b0*/  IMAD.WIDE R192, R20, 0x2, R192 ;  /* 0x0000000214c07825 */ /* 0x000fc600078e02c0 */
[----:B------:R-:W3:Y:S01]  /*80c0*/  @!P3 LDG.E.U16 R24, desc[UR20][R184.64] ;  /* 0x00000014b818b981 */ /* 0x000ee2000c1e1500 */
[----:B------:R-:W-:-:S04]  /*80d0*/  ISETP.GE.AND P3, PT, R11, UR19, PT ;  /* 0x000000130b007c0c */ /* 0x000fc8000bf66270 */
[----:B------:R-:W3:Y:S01]  /*80e0*/  @!P5 LDG.E.U16 R26, desc[UR20][R192.64] ;  /* 0x00000014c01ad981 */ /* 0x000ee2000c1e1500 */
        /* <DEDUP_REMOVED lines=13> */
[----:B------:R-:W3:Y:S05]  /*81c0*/  @!P3 LDG.E.U16 R224, desc[UR20][R80.64] ;  /* 0x0000001450e0b981 */ /* 0x000eea000c1e1500 */
[----:B------:R-:W3:Y:S01]  /*81d0*/  @!P5 LDG.E.U16 R226, desc[UR20][R84.64] ;  /* 0x0000001454e2d981 */ /* 0x000ee2000c1e1500 */
[----:B------:R-:W-:Y:S01]  /*81e0*/  PRMT R22, RZ, 0x7610, R22 ;  /* 0x00007610ff167816 */ /* 0x000fe20000000016 */
[----:B------:R-:W-:-:S05]  /*81f0*/  IMAD.WIDE R170, R20, 0x2, R170 ;  /* 0x0000000214aa7825 */ /* 0x000fca00078e02aa */
[----:B------:R-:W3:Y:S01]  /*8200*/  @!P4 LDG.E.U16 R22, desc[UR20][R170.64] ;  /* 0x00000014aa16c981 */ /* 0x000ee2000c1e1500 */
[----:B------:R-:W-:-:S04]  /*8210*/  SGXT.U32 R0, R0, 0x1 ;  /* 0x000000010000781a */ /* 0x000fc80000000000 */
[----:B------:R-:W-:-:S04]  /*8220*/  LOP3.LUT R0, R0, 0x1e, RZ, 0xfc, !PT ;  /* 0x0000001e00007812 */ /* 0x000fc800078efcff */
[----:B------:R-:W-:Y:S01]  /*8230*/  ISETP.GE.AND P4, PT, R0, UR19, PT ;  /* 0x0000001300007c0c */ /* 0x000fe2000bf86270 */
[C---:B------:R-:W-:Y:S01]  /*8240*/  IMAD.WIDE R194, R20.reuse, 0x2, R194 ;  /* 0x0000000214c27825 */ /* 0x040fe200078e02c2 */
[----:B------:R-:W-:Y:S02]  /*8250*/  PRMT R25, RZ, 0x7610, R25 ;  /* 0x00007610ff197816 */ /* 0x000fe40000000019 */
[----:B------:R-:W-:Y:S01]  /*8260*/  PRMT R27, RZ, 0x7610, R27 ;  /* 0x00007610ff1b7816 */ /* 0x000fe2000000001b */
[----:B------:R-:W-:-:S05]  /*8270*/  IMAD.WIDE R186, R20, 0x2, R186 ;  /* 0x0000000214ba7825 */ /* 0x000fca00078e02ba */
[----:B------:R-:W3:Y:S01]  /*8280*/  @!P2 LDG.E.U16 R25, desc[UR20][R186.64] ;  /* 0x00000014ba19a981 */ /* 0x000ee2000c1e1500 */
[----:B------:R-:W-:-:S03]  /*8290*/  ISETP.GE.AND P2, PT, R15, UR19, PT ;  /* 0x000000130f007c0c */ /* 0x000fc6000bf46270 */
[----:B------:R-:W3:Y:S01]  /*82a0*/  @!P4 LDG.E.U16 R27, desc[UR20][R194.64] ;  /* 0x00000014c21bc981 */ /* 0x000ee2000c1e1500 */
[----:B------:R-:W-:Y:S01]  /*82b0*/  ISETP.GE.AND P4, PT, R16, UR19, PT ;  /* 0x0000001310007c0c */ /* 0x000fe2000bf86270 */
[C---:B------:R-:W-:Y:S01]  /*82c0*/  IMAD.WIDE R210, R20.reuse, 0x2, R210 ;  /* 0x0000000214d27825 */ /* 0x040fe200078e02d2 */
[----:B------:R-:W-:Y:S02]  /*82d0*/  PRMT R29, RZ, 0x7610, R29 ;  /* 0x00007610ff1d7816 */ /* 0x000fe4000000001d */
[----:B------:R-:W-:Y:S01]  /*82e0*/  PRMT R223, RZ, 0x7610, R223 ;  /* 0x00007610ffdf7816 */ /* 0x000fe200000000df */
[----:B------:R-:W-:Y:S01]  /*82f0*/  IMAD.WIDE R202, R20, 0x2, R202 ;  /* 0x0000000214ca7825 */ /* 0x000fe200078e02ca */
[----:B------:R-:W0:Y:S04]  /*8300*/  S2R R21, SR_TID.X ;  /* 0x0000000000157919 */ /* 0x000e280000002100 */
[----:B------:R-:W3:Y:S01]  /*8310*/  @!P2 LDG.E.U16 R29, desc[UR20][R202.64] ;  /* 0x00000014ca1da981 */ /* 0x000ee2000c1e1500 */
[----:B------:R-:W-:-:S03]  /*8320*/  ISETP.GE.AND P2, PT, R17, UR19, PT ;  /* 0x0000001311007c0c */ /* 0x000fc6000bf46270 */
[----:B------:R-:W3:Y:S01]  /*8330*/  @!P4 LDG.E.U16 R223, desc[UR20][R210.64] ;  /* 0x00000014d2dfc981 */ /* 0x000ee2000c1e1500 */
[----:B------:R-:W-:Y:S01]  /*8340*/  ISETP.GE.AND P4, PT, R18, UR19, PT ;  /* 0x0000001312007c0c */ /* 0x000fe2000bf86270 */
[C---:B------:R-:W-:Y:S01]  /*8350*/  IMAD.WIDE R178, R20.reuse, 0x2, R178 ;  /* 0x0000000214b27825 */ /* 0x040fe200078e02b2 */
[----:B------:R-:W-:Y:S02]  /*8360*/  PRMT R23, RZ, 0x7610, R23 ;  /* 0x00007610ff177816 */ /* 0x000fe40000000017 */
[----:B------:R-:W-:Y:S01]  /*8370*/  PRMT R225, RZ, 0x7610, R225 ;  /* 0x00007610ffe17816 */ /* 0x000fe200000000e1 */
[C---:B------:R-:W-:Y:S01]  /*8380*/  IMAD.WIDE R86, R20.reuse, 0x2, R86 ;  /* 0x0000000214567825 */ /* 0x040fe200078e0256 */
[----:B------:R-:W-:Y:S02]  /*8390*/  PRMT R227, RZ, 0x7610, R227 ;  /* 0x00007610ffe37816 */ /* 0x000fe400000000e3 */
[----:B------:R-:W3:Y:S01]  /*83a0*/  @!P6 LDG.E.U16 R23, desc[UR20][R178.64] ;  /* 0x00000014b217e981 */ /* 0x000ee2000c1e1500 */
[----:B------:R-:W-:-:S04]  /*83b0*/  IMAD.WIDE R82, R20, 0x2, R82 ;  /* 0x0000000214527825 */ /* 0x000fc800078e0252 */
[----:B------:R-:W3:Y:S04]  /*83c0*/  @!P4 LDG.E.U16 R227, desc[UR20][R86.64] ;  /* 0x0000001456e3c981 */ /* 0x000ee8000c1e1500 */
[----:B------:R-:W3:Y:S01]  /*83d0*/  @!P2 LDG.E.U16 R225, desc[UR20][R82.64] ;  /* 0x0000001452e1a981 */ /* 0x000ee2000c1e1500 */
[----:B------:R-:W-:Y:S01]  /*83e0*/  BAR.SYNC.DEFER_BLOCKING 0x0 ;  /* 0x0000000000007b1d */ /* 0x000fe20000010000 */
[----:B0-----:R-:W-:Y:S02]  /*83f0*/  LOP3.LUT R21, R21, 0x3f, RZ, 0xc0, !PT ;  /* 0x0000003f15157812 */ /* 0x001fe400078ec0ff */
[----:B------:R-:W-:Y:S02]  /*8400*/  LOP3.LUT R0, R2, 0x20, RZ, 0x3c, !PT ;  /* 0x0000002002007812 */ /* 0x000fe400078e3cff */
[----:B------:R-:W-:Y:S01]  /*8410*/  ISETP.GE.AND P2, PT, R21, UR19, PT ;  /* 0x0000001315007c0c */ /* 0x000fe2000bf46270 */
[----:B------:R-:W-:-:S04]  /*8420*/  IMAD.WIDE R34, R19, 0x2, R34 ;  /* 0x0000000213227825 */ /* 0x000fc800078e0222 */
[----:B------:R-:W-:-:S04]  /*8430*/  IMAD.WIDE R32, R19, 0x2, R32 ;  /* 0x0000000213207825 */ /* 0x000fc800078e0220 */
[----:B------:R-:W-:-:S04]  /*8440*/  IMAD.WIDE R38, R19, 0x2, R38 ;  /* 0x0000000213267825 */ /* 0x000fc800078e0226 */
[C---:B------:R-:W-:Y:S01]  /*8450*/  IMAD.WIDE R42, R19.reuse, 0x2, R42 ;  /* 0x00000002132a7825 */ /* 0x040fe200078e022a */
[----:B--2---:R0:W-:Y:S04]  /*8460*/  STS.U16 [R2+UR9+0xa000], R228 ;  /* 0x00a000e402007988 */ /* 0x0041e80008000409 */
[----:B----4-:R1:W-:Y:S01]  /*8470*/  STS.U16 [R2+UR9+0xa400], R230 ;  /* 0x00a400e602007988 */ /* 0x0103e20008000409 */
[C---:B------:R-:W-:Y:S01]  /*8480*/  IMAD.WIDE R46, R19.reuse, 0x2, R46 ;  /* 0x00000002132e7825 */ /* 0x040fe200078e022e */
[----:B0-----:R-:W-:Y:S02]  /*8490*/  PRMT R228, RZ, 0x7610, R228 ;  /* 0x00007610ffe47816 */ /* 0x001fe400000000e4 */
[----:B-1----:R-:W-:Y:S01]  /*84a0*/  PRMT R230, RZ, 0x7610, R230 ;  /* 0x00007610ffe67816 */ /* 0x002fe200000000e6 */
[----:B------:R-:W-:-:S03]  /*84b0*/  IMAD.WIDE R50, R19, 0x2, R50 ;  /* 0x0000000213327825 */ /* 0x000fc600078e0232 */
[----:B------:R-:W2:Y:S04]  /*84c0*/  @!P2 LDG.E.U16 R228, desc[UR20][R34.64] ;  /* 0x0000001422e4a981 */ /* 0x000ea8000c1e1500 */
[----:B---3--:R-:W-:Y:S01]  /*84d0*/  STS.U16 [R2+UR9+0xb800], R240 ;  /* 0x00b800f002007988 */ /* 0x008fe20008000409 */
[C---:B------:R-:W-:Y:S01]  /*84e0*/  IMAD.WIDE R54, R19.reuse, 0x2, R54 ;  /* 0x0000000213367825 */ /* 0x040fe200078e0236 */
[----:B------:R-:W-:Y:S02]  /*84f0*/  LOP3.LUT R91, R2, 0x40, RZ, 0x3c, !PT ;  /* 0x00000040025b7812 */ /* 0x000fe400078e3cff */
[----:B------:R-:W3:Y:S01]  /*8500*/  @!P2 LDG.E.U16 R230, desc[UR20][R38.64] ;  /* 0x0000001426e6a981 */ /* 0x000ee2000c1e1500 */
[----:B------:R-:W-:-:S03]  /*8510*/  IMAD.WIDE R58, R19, 0x2, R58 ;  /* 0x00000002133a7825 */ /* 0x000fc600078e023a */
[----:B------:R0:W-:Y:S01]  /*8520*/  STS.U16 [R2+UR9+0xac00], R234 ;  /* 0x00ac00ea02007988 */ /* 0x0001e20008000409 */
[----:B------:R-:W-:-:S03]  /*8530*/  IMAD.WIDE R62, R19, 0x2, R62 ;  /* 0x00000002133e7825 */ /* 0x000fc600078e023e */
[----:B------:R1:W-:Y:S01]  /*8540*/  STS.U16 [R2+UR9+0xb000], R236 ;  /* 0x00b000ec02007988 */ /* 0x0003e20008000409 */
[----:B0-----:R-:W-:Y:S01]  /*8550*/  PRMT R234, RZ, 0x7610, R234 ;  /* 0x00007610ffea7816 */ /* 0x001fe200000000ea */
[----:B------:R-:W-:Y:S01]  /*8560*/  IMAD.WIDE R66, R19, 0x2, R66 ;  /* 0x0000000213427825 */ /* 0x000fe200078e0242 */
[----:B------:R-:W-:-:S03]  /*8570*/  PRMT R240, RZ, 0x7610, R240 ;  /* 0x00007610fff07816 */ /* 0x000fc600000000f0 */
[C---:B------:R-:W-:Y:S01]  /*8580*/  IMAD.WIDE R68, R19.reuse, 0x2, R68 ;  /* 0x0000000213447825 */ /* 0x040fe200078e0244 */
[----:B------:R-:W4:Y:S04]  /*8590*/  @!P2 LDG.E.U16 R234, desc[UR20][R54.64] ;  /* 0x0000001436eaa981 */ /* 0x000f28000c1e1500 */
[----:B------:R0:W-:Y:S01]  /*85a0*/  STS.U16 [R2+UR9+0xbc00], R241 ;  /* 0x00bc00f102007988 */ /* 0x0001e20008000409 */
[----:B-1----:R-:W-:Y:S01]  /*85b0*/  PRMT R236, RZ, 0x7610, R236 ;  /* 0x00007610ffec7816 */ /* 0x002fe200000000ec */
[----:B------:R-:W-:-:S04]  /*85c0*/  IMAD.WIDE R70, R19, 0x2, R70 ;  /* 0x0000000213467825 */ /* 0x000fc800078e0246 */
[C---:B------:R-:W-:Y:S01]  /*85d0*/  IMAD.WIDE R72, R19.reuse, 0x2, R72 ;  /* 0x0000000213487825 */ /* 0x040fe200078e0248 */
[----:B------:R-:W4:Y:S04]  /*85e0*/  @!P2 LDG.E.U16 R236, desc[UR20][R62.64] ;  /* 0x000000143eeca981 */ /* 0x000f28000c1e1500 */
[----:B------:R1:W-:Y:S01]  /*85f0*/  STS.U16 [R2+UR9+0xb400], R238 ;  /* 0x00b400ee02007988 */ /* 0x0003e20008000409 */
[----:B0-----:R-:W-:Y:S01]  /*8600*/  PRMT R241, RZ, 0x7610, R241 ;  /* 0x00007610fff17816 */ /* 0x001fe200000000f1 */
[C---:B------:R-:W-:Y:S01]  /*8610*/  IMAD.WIDE R74, R19.reuse, 0x2, R74 ;  /* 0x00000002134a7825 */ /* 0x040fe200078e024a */
[----:B------:R-:W-:Y:S01]  /*8620*/  PRMT R246, RZ, 0x7610, R246 ;  /* 0x00007610fff67816 */ /* 0x000fe200000000f6 */
[----:B------:R-:W4:Y:S02]  /*8630*/  @!P2 LDG.E.U16 R240, desc[UR20][R72.64] ;  /* 0x0000001448f0a981 */ /* 0x000f24000c1e1500 */
[C---:B------:R-:W-:Y:S01]  /*8640*/  IMAD.WIDE R76, R19.reuse, 0x2, R76 ;  /* 0x00000002134c7825 */ /* 0x040fe200078e024c */
[----:B------:R-:W-:Y:S01]  /*8650*/  PRMT R247, RZ, 0x7610, R247 ;  /* 0x00007610fff77816 */ /* 0x000fe200000000f7 */
[----:B------:R-:W4:Y:S01]  /*8660*/  @!P2 LDG.E.U16 R241, desc[UR20][R74.64] ;  /* 0x000000144af1a981 */ /* 0x000f22000c1e1500 */
[----:B-1----:R-:W-:Y:S01]  /*8670*/  PRMT R238, RZ, 0x7610, R238 ;  /* 0x00007610ffee7816 */ /* 0x002fe200000000ee */
[----:B------:R-:W-:Y:S01]  /*8680*/  IMAD.WIDE R78, R19, 0x2, R78 ;  /* 0x00000002134e7825 */ /* 0x000fe200078e024e */
[----:B------:R-:W-:-:S03]  /*8690*/  PRMT R248, RZ, 0x7610, R248 ;  /* 0x00007610fff87816 */ /* 0x000fc600000000f8 */
[C---:B------:R-:W-:Y:S01]  /*86a0*/  IMAD.WIDE R30, R19.reuse, 0x2, R30 ;  /* 0x00000002131e7825 */ /* 0x040fe200078e021e */
[----:B------:R-:W4:Y:S03]  /*86b0*/  @!P2 LDG.E.U16 R238, desc[UR20][R68.64] ;  /* 0x0000001444eea981 */ /* 0x000f26000c1e1500 */
[----:B------:R-:W-:Y:S01]  /*86c0*/  IMAD.WIDE R36, R19, 0x2, R36 ;  /* 0x0000000213247825 */ /* 0x000fe200078e0224 */
[----:B------:R-:W-:-:S03]  /*86d0*/  PRMT R249, RZ, 0x7610, R249 ;  /* 0x00007610fff97816 */ /* 0x000fc600000000f9 */
[----:B------:R-:W-:Y:S01]  /*86e0*/  IMAD.WIDE R40, R19, 0x2, R40 ;  /* 0x0000000213287825 */ /* 0x000fe200078e0228 */
[----:B------:R-:W-:-:S03]  /*86f0*/  PRMT R250, RZ, 0x7610, R250 ;  /* 0x00007610fffa7816 */ /* 0x000fc600000000fa */
[C---:B------:R-:W-:Y:S01]  /*8700*/  IMAD.WIDE R44, R19.reuse, 0x2, R44 ;  /* 0x00000002132c7825 */ /* 0x040fe200078e022c */
[----:B------:R-:W-:Y:S01]  /*8710*/  PRMT R251, RZ, 0x7610, R251 ;  /* 0x00007610fffb7816 */ /* 0x000fe200000000fb */
[----:B------:R-:W4:Y:S02]  /*8720*/  @!P2 LDG.E.U16 R246, desc[UR20][R40.64] ;  /* 0x0000001428f6a981 */ /* 0x000f24000c1e1500 */
[C---:B------:R-:W-:Y:S01]  /*8730*/  IMAD.WIDE R48, R19.reuse, 0x2, R48 ;  /* 0x0000000213307825 */ /* 0x040fe200078e0230 */
[----:B------:R-:W-:Y:S01]  /*8740*/  PRMT R252, RZ, 0x7610, R252 ;  /* 0x00007610fffc7816 */ /* 0x000fe200000000fc */
[----:B------:R-:W4:Y:S02]  /*8750*/  @!P2 LDG.E.U16 R247, desc[UR20][R44.64] ;  /* 0x000000142cf7a981 */ /* 0x000f24000c1e1500 */
[C---:B------:R-:W-:Y:S02]  /*8760*/  IMAD.WIDE R52, R19.reuse, 0x2, R52 ;  /* 0x0000000213347825 */ /* 0x040fe400078e0234 */
[----:B------:R-:W4:Y:S02]  /*8770*/  @!P2 LDG.E.U16 R248, desc[UR20][R48.64] ;  /* 0x0000001430f8a981 */ /* 0x000f24000c1e1500 */
[----:B------:R-:W-:-:S02]  /*8780*/  IMAD.WIDE R56, R19, 0x2, R56 ;  /* 0x0000000213387825 */ /* 0x000fc400078e0238 */
[----:B------:R-:W4:Y:S04]  /*8790*/  @!P2 LDG.E.U16 R249, desc[UR20][R52.64] ;  /* 0x0000001434f9a981 */ /* 0x000f28000c1e1500 */
[----:B------:R0:W-:Y:S04]  /*87a0*/  STS.U16 [R2+UR9+0xa800], R232 ;  /* 0x00a800e802007988 */ /* 0x0001e80008000409 */
[----:B------:R1:W-:Y:S04]  /*87b0*/  STS.U16 [R0+UR9+0xa100], R229 ;  /* 0x00a100e500007988 */ /* 0x0003e80008000409 */
[----:B------:R1:W-:Y:S01]  /*87c0*/  STS.U16 [R0+UR9+0xa500], R231 ;  /* 0x00a500e700007988 */ /* 0x0003e20008000409 */
[----:B0-----:R-:W-:Y:S01]  /*87d0*/  PRMT R232, RZ, 0x7610, R232 ;  /* 0x00007610ffe87816 */ /* 0x001fe200000000e8 */
[----:B------:R-:W-:-:S02]  /*87e0*/  IMAD.WIDE R60, R19, 0x2, R60 ;  /* 0x00000002133c7825 */ /* 0x000fc400078e023c */
[----:B------:R-:W4:Y:S01]  /*87f0*/  @!P2 LDG.E.U16 R250, desc[UR20][R56.64] ;  /* 0x0000001438faa981 */ /* 0x000f22000c1e1500 */
[----:B-1----:R-:W-:-:S03]  /*8800*/  PRMT R229, RZ, 0x7610, R229 ;  /* 0x00007610ffe57816 */ /* 0x002fc600000000e5 */
[----:B------:R0:W-:Y:S01]  /*8810*/  STS.U16 [R0+UR9+0xa900], R233 ;  /* 0x00a900e900007988 */ /* 0x0001e20008000409 */
[----:B------:R-:W-:-:S03]  /*8820*/  PRMT R231, RZ, 0x7610, R231 ;  /* 0x00007610ffe77816 */ /* 0x000fc600000000e7 */
[----:B------:R1:W-:Y:S04]  /*8830*/  STS.U16 [R0+UR9+0xad00], R235 ;  /* 0x00ad00eb00007988 */ /* 0x0003e80008000409 */
[----:B------:R-:W4:Y:S01]  /*8840*/  @!P2 LDG.E.U16 R229, desc[UR20][R32.64] ;  /* 0x0000001420e5a981 */ /* 0x000f22000c1e1500 */
[----:B0-----:R-:W-:-:S03]  /*8850*/  PRMT R233, RZ, 0x7610, R233 ;  /* 0x00007610ffe97816 */ /* 0x001fc600000000e9 */
[----:B------:R0:W-:Y:S01]  /*8860*/  STS.U16 [R0+UR9+0xb100], R237 ;  /* 0x00b100ed00007988 */ /* 0x0001e20008000409 */
[----:B-1----:R-:W-:-:S03]  /*8870*/  PRMT R235, RZ, 0x7610, R235 ;  /* 0x00007610ffeb7816 */ /* 0x002fc600000000eb */
[----:B------:R-:W4:Y:S04]  /*8880*/  @!P2 LDG.E.U16 R231, desc[UR20][R42.64] ;  /* 0x000000142ae7a981 */ /* 0x000f28000c1e1500 */
[----:B------:R1:W-:Y:S01]  /*8890*/  STS.U16 [R0+UR9+0xb500], R239 ;  /* 0x00b500ef00007988 */ /* 0x0003e20008000409 */
[----:B0-----:R-:W-:-:S03]  /*88a0*/  PRMT R237, RZ, 0x7610, R237 ;  /* 0x00007610ffed7816 */ /* 0x001fc600000000ed */
[----:B------:R-:W4:Y:S04]  /*88b0*/  @!P2 LDG.E.U16 R232, desc[UR20][R46.64] ;  /* 0x000000142ee8a981 */ /* 0x000f28000c1e1500 */
[----:B------:R-:W4:Y:S01]  /*88c0*/  @!P2 LDG.E.U16 R233, desc[UR20][R50.64] ;  /* 0x0000001432e9a981 */ /* 0x000f22000c1e1500 */
[----:B-1----:R-:W-:-:S03]  /*88d0*/  PRMT R239, RZ, 0x7610, R239 ;  /* 0x00007610ffef7816 */ /* 0x002fc600000000ef */
[----:B------:R0:W-:Y:S04]  /*88e0*/  STS.U16 [R0+UR9+0xb900], R242 ;  /* 0x00b900f200007988 */ /* 0x0001e80008000409 */
[----:B------:R-:W4:Y:S04]  /*88f0*/  @!P2 LDG.E.U16 R235, desc[UR20][R58.64] ;  /* 0x000000143aeba981 */ /* 0x000f28000c1e1500 */
[----:B------:R1:W-:Y:S01]  /*8900*/  STS.U16 [R0+UR9+0xbd00], R243 ;  /* 0x00bd00f300007988 */ /* 0x0003e20008000409 */
[----:B0-----:R-:W-:-:S03]  /*8910*/  PRMT R242, RZ, 0x7610, R242 ;  /* 0x00007610fff27816 */ /* 0x001fc600000000f2 */
[----:B------:R0:W-:Y:S04]  /*8920*/  STS.U16 [R91+UR9+0xa200], R244 ;  /* 0x00a200f45b007988 */ /* 0x0001e80008000409 */
[----:B------:R-:W4:Y:S01]  /*8930*/  @!P2 LDG.E.U16 R237, desc[UR20][R66.64] ;  /* 0x0000001442eda981 */ /* 0x000f22000c1e1500 */
[----:B-1----:R-:W-:-:S03]  /*8940*/  PRMT R243, RZ, 0x7610, R243 ;  /* 0x00007610fff37816 */ /* 0x002fc600000000f3 */
[----:B------:R1:W-:Y:S01]  /*8950*/  STS.U16 [R91+UR9+0xa600], R245 ;  /* 0x00a600f55b007988 */ /* 0x0003e20008000409 */
[----:B0-----:R-:W-:-:S03]  /*8960*/  PRMT R244, RZ, 0x7610, R244 ;  /* 0x00007610fff47816 */ /* 0x001fc600000000f4 */
[----:B------:R-:W4:Y:S04]  /*8970*/  @!P2 LDG.E.U16 R239, desc[UR20][R70.64] ;  /* 0x0000001446efa981 */ /* 0x000f28000c1e1500 */
[----:B------:R-:W4:Y:S01]  /*8980*/  @!P2 LDG.E.U16 R242, desc[UR20][R76.64] ;  /* 0x000000144cf2a981 */ /* 0x000f22000c1e1500 */
[----:B-1----:R-:W-:-:S03]  /*8990*/  PRMT R245, RZ, 0x7610, R245 ;  /* 0x00007610fff57816 */ /* 0x002fc600000000f5 */
[----:B------:R-:W4:Y:S01]  /*89a0*/  @!P2 LDG.E.U16 R243, desc[UR20][R78.64] ;  /* 0x000000144ef3a981 */ /* 0x000f22000c1e1500 */
[----:B------:R-:W-:-:S03]  /*89b0*/  IMAD.WIDE R64, R19, 0x2, R64 ;  /* 0x0000000213407825 */ /* 0x000fc600078e0240 */
[----:B------:R-:W4:Y:S04]  /*89c0*/  @!P2 LDG.E.U16 R244, desc[UR20][R30.64] ;  /* 0x000000141ef4a981 */ /* 0x000f28000c1e1500 */
[----:B------:R-:W4:Y:S04]  /*89d0*/  @!P2 LDG.E.U16 R245, desc[UR20][R36.64] ;  /* 0x0000001424f5a981 */ /* 0x000f28000c1e1500 */
[----:B------:R-:W-:Y:S04]  /*89e0*/  STS.U16 [R91+UR9+0xaa00], R24 ;  /* 0x00aa00185b007988 */ /* 0x000fe80008000409 */
[----:B------:R-:W-:Y:S04]  /*89f0*/  STS.U16 [R91+UR9+0xae00], R26 ;  /* 0x00ae001a5b007988 */ /* 0x000fe80008000409 */
[----:B------:R-:W-:Y:S04]  /*8a00*/  STS.U16 [R91+UR9+0xb200], R28 ;  /* 0x00b2001c5b007988 */ /* 0x000fe80008000409 */
[----:B------:R-:W4:Y:S04]  /*8a10*/  @!P2 LDG.E.U16 R251, desc[UR20][R60.64] ;  /* 0x000000143cfba981 */ /* 0x000f28000c1e1500 */
[----:B------:R-:W-:Y:S04]  /*8a20*/  STS.U16 [R91+UR9+0xb600], R222 ;  /* 0x00b600de5b007988 */ /* 0x000fe80008000409 */
[----:B------:R-:W4:Y:S04]  /*8a30*/  @!P2 LDG.E.U16 R252, desc[UR20][R64.64] ;  /* 0x0000001440fca981 */ /* 0x000f28000c1e1500 */
[----:B------:R-:W-:Y:S04]  /*8a40*/  STS.U16 [R91+UR9+0xba00], R224 ;  /* 0x00ba00e05b007988 */ /* 0x000fe80008000409 */
[----:B------:R0:W-:Y:S04]  /*8a50*/  STS.U16 [R91+UR9+0xbe00], R226 ;  /* 0x00be00e25b007988 */ /* 0x0001e80008000409 */
[----:B0-----:R-:W4:Y:S01]  /*8a60*/  LDL.LU R91, [R1+0x10c] ;  /* 0x00010c00015b7983 */ /* 0x001f220000300800 */
[----:B------:R-:W-:Y:S01]  /*8a70*/  LOP3.LUT R21, R2, 0x60, RZ, 0x3c, !PT ;  /* 0x0000006002157812 */ /* 0x000fe200078e3cff */
[----:B------:R-:W-:-:S04]  /*8a80*/  IMAD.WIDE R128, R19, 0x2, R128 ;  /* 0x0000000213807825 */ /* 0x000fc800078e0280 */
[----:B------:R0:W-:Y:S02]  /*8a90*/  STS.U16 [R21+UR9+0xa300], R22 ;  /* 0x00a3001615007988 */ /* 0x0001e40008000409 */
[----:B0-----:R-:W-:-:S06]  /*8aa0*/  PRMT R22, RZ, 0x7610, R22 ;  /* 0x00007610ff167816 */ /* 0x001fcc0000000016 */
[----:B------:R-:W4:Y:S01]  /*8ab0*/  @!P2 LDG.E.U16 R22, desc[UR20][R128.64] ;  /* 0x000000148016a981 */ /* 0x000f22000c1e1500 */
[C---:B------:R-:W-:Y:S01]  /*8ac0*/  IMAD.WIDE R134, R19.reuse, 0x2, R134 ;  /* 0x0000000213867825 */ /* 0x040fe200078e0286 */
[----:B------:R-:W-:Y:S02]  /*8ad0*/  PRMT R24, RZ, 0x7610, R24 ;  /* 0x00007610ff187816 */ /* 0x000fe40000000018 */
[----:B------:R0:W-:Y:S01]  /*8ae0*/  STS.U16 [R21+UR9+0xa700], R23 ;  /* 0x00a7001715007988 */ /* 0x0001e20008000409 */
[C---:B------:R-:W-:Y:S01]  /*8af0*/  IMAD.WIDE R140, R19.reuse, 0x2, R140 ;  /* 0x00000002138c7825 */ /* 0x040fe200078e028c */
[----:B------:R-:W-:Y:S02]  /*8b00*/  PRMT R26, RZ, 0x7610, R26 ;  /* 0x00007610ff1a7816 */ /* 0x000fe4000000001a */
[----:B------:R1:W-:Y:S01]  /*8b10*/  STS.U16 [R21+UR9+0xab00], R25 ;  /* 0x00ab001915007988 */ /* 0x0003e20008000409 */
[----:B------:R-:W-:Y:S01]  /*8b20*/  IMAD.WIDE R146, R19, 0x2, R146 ;  /* 0x0000000213927825 */ /* 0x000fe200078e0292 */
[----:B0-----:R-:W-:-:S02]  /*8b30*/  PRMT R23, RZ, 0x7610, R23 ;  /* 0x00007610ff177816 */ /* 0x001fc40000000017 */
[----:B------:R0:W-:Y:S01]  /*8b40*/  STS.U16 [R21+UR9+0xaf00], R27 ;  /* 0x00af001b15007988 */ /* 0x0001e20008000409 */
[C---:B------:R-:W-:Y:S01]  /*8b50*/  IMAD.WIDE R152, R19.reuse, 0x2, R152 ;  /* 0x0000000213987825 */ /* 0x040fe200078e0298 */
[----:B-1----:R-:W-:Y:S02]  /*8b60*/  PRMT R25, RZ, 0x7610, R25 ;  /* 0x00007610ff197816 */ /* 0x002fe40000000019 */
[----:B------:R1:W-:Y:S01]  /*8b70*/  STS.U16 [R21+UR9+0xb300], R29 ;  /* 0x00b3001d15007988 */ /* 0x0003e20008000409 */
[C---:B------:R-:W-:Y:S01]  /*8b80*/  IMAD.WIDE R158, R19.reuse, 0x2, R158 ;  /* 0x00000002139e7825 */ /* 0x040fe200078e029e */
[----:B------:R-:W-:Y:S02]  /*8b90*/  PRMT R28, RZ, 0x7610, R28 ;  /* 0x00007610ff1c7816 */ /* 0x000fe4000000001c */
[----:B------:R-:W4:Y:S01]  /*8ba0*/  @!P2 LDG.E.U16 R23, desc[UR20][R134.64] ;  /* 0x000000148617a981 */ /* 0x000f22000c1e1500 */
[----:B0-----:R-:W-:Y:S01]  /*8bb0*/  PRMT R27, RZ, 0x7610, R27 ;  /* 0x00007610ff1b7816 */ /* 0x001fe2000000001b */
[----:B------:R-:W-:-:S02]  /*8bc0*/  IMAD.WIDE R164, R19, 0x2, R164 ;  /* 0x0000000213a47825 */ /* 0x000fc400078e02a4 */
[----:B------:R0:W-:Y:S01]  /*8bd0*/  STS.U16 [R21+UR9+0xb700], R223 ;  /* 0x00b700df15007988 */ /* 0x0001e20008000409 */
[----:B------:R-:W-:Y:S02]  /*8be0*/  PRMT R222, RZ, 0x7610, R222 ;  /* 0x00007610ffde7816 */ /* 0x000fe400000000de */
[----:B-1----:R-:W-:Y:S01]  /*8bf0*/  PRMT R29, RZ, 0x7610, R29 ;  /* 0x00007610ff1d7816 */ /* 0x002fe2000000001d */
[C---:B------:R-:W-:Y:S01]  /*8c00*/  IMAD.WIDE R92, R19.reuse, 0x2, R92 ;  /* 0x00000002135c7825 */ /* 0x040fe200078e025c */
[----:B------:R-:W4:Y:S01]  /*8c10*/  @!P2 LDG.E.U16 R24, desc[UR20][R140.64] ;  /* 0x000000148c18a981 */ /* 0x000f22000c1e1500 */
[----:B------:R-:W-:Y:S02]  /*8c20*/  PRMT R224, RZ, 0x7610, R224 ;  /* 0x00007610ffe07816 */ /* 0x000fe400000000e0 */
[----:B------:R-:W-:Y:S01]  /*8c30*/  IMAD.WIDE R96, R19, 0x2, R96 ;  /* 0x0000000213607825 */ /* 0x000fe200078e0260 */
[----:B------:R-:W4:Y:S01]  /*8c40*/  @!P2 LDG.E.U16 R25, desc[UR20][R146.64] ;  /* 0x000000149219a981 */ /* 0x000f22000c1e1500 */
[----:B0-----:R-:W-:-:S02]  /*8c50*/  PRMT R223, RZ, 0x7610, R223 ;  /* 0x00007610ffdf7816 */ /* 0x001fc400000000df */
[C---:B------:R-:W-:Y:S01]  /*8c60*/  IMAD.WIDE R100, R19.reuse, 0x2, R100 ;  /* 0x0000000213647825 */ /* 0x040fe200078e0264 */
[----:B------:R0:W-:Y:S01]  /*8c70*/  STS.U16 [R21+UR9+0xbb00], R225 ;  /* 0x00bb00e115007988 */ /* 0x0001e20008000409 */
[----:B------:R-:W-:Y:S02]  /*8c80*/  PRMT R226, RZ, 0x7610, R226 ;  /* 0x00007610ffe27816 */ /* 0x000fe400000000e2 */
[C---:B------:R-:W-:Y:S01]  /*8c90*/  IMAD.WIDE R104, R19.reuse, 0x2, R104 ;  /* 0x0000000213687825 */ /* 0x040fe200078e0268 */
[----:B------:R-:W4:Y:S03]  /*8ca0*/  @!P2 LDG.E.U16 R26, desc[UR20][R152.64] ;  /* 0x00000014981aa981 */ /* 0x000f26000c1e1500 */
[----:B------:R-:W-:Y:S01]  /*8cb0*/  IMAD.WIDE R108, R19, 0x2, R108 ;  /* 0x00000002136c7825 */ /* 0x000fe200078e026c */
[----:B------:R-:W4:Y:S01]  /*8cc0*/  @!P2 LDG.E.U16 R27, desc[UR20][R158.64] ;  /* 0x000000149e1ba981 */ /* 0x000f22000c1e1500 */
[----:B0-----:R-:W-:-:S02]  /*8cd0*/  PRMT R225, RZ, 0x7610, R225 ;  /* 0x00007610ffe17816 */ /* 0x001fc400000000e1 */
[C---:B------:R-:W-:Y:S01]  /*8ce0*/  IMAD.WIDE R112, R19.reuse, 0x2, R112 ;  /* 0x0000000213707825 */ /* 0x040fe200078e0270 */
[----:B------:R0:W-:Y:S04]  /*8cf0*/  STS.U16 [R21+UR9+0xbf00], R227 ;  /* 0x00bf00e315007988 */ /* 0x0001e80008000409 */
[----:B------:R-:W4:Y:S01]  /*8d00*/  @!P2 LDG.E.U16 R28, desc[UR20][R164.64] ;  /* 0x00000014a41ca981 */ /* 0x000f22000c1e1500 */
[----:B------:R-:W-:-:S03]  /*8d10*/  IMAD.WIDE R116, R19, 0x2, R116 ;  /* 0x0000000213747825 */ /* 0x000fc600078e0274 */
[----:B--2---:R1:W-:Y:S01]  /*8d20*/  STS.U16 [R2+UR9+0x4000], R228 ;  /* 0x004000e402007988 */ /* 0x0043e20008000409 */
[----:B0-----:R-:W-:-:S03]  /*8d30*/  PRMT R227, RZ, 0x7610, R227 ;  /* 0x00007610ffe37816 */ /* 0x001fc600000000e3 */
[----:B------:R-:W2:Y:S01]  /*8d40*/  @!P2 LDG.E.U16 R29, desc[UR20][R92.64] ;  /* 0x000000145c1da981 */ /* 0x000ea2000c1e1500 */
[----:B------:R-:W-:-:S03]  /*8d50*/  IMAD.WIDE R120, R19, 0x2, R120 ;  /* 0x0000000213787825 */ /* 0x000fc600078e0278 */
[----:B------:R-:W2:Y:S01]  /*8d60*/  @!P2 LDG.E.U16 R222, desc[UR20][R96.64] ;  /* 0x0000001460dea981 */ /* 0x000ea2000c1e1500 */
[----:B-1----:R-:W-:Y:S01]  /*8d70*/  PRMT R228, RZ, 0x7610, R228 ;  /* 0x00007610ffe47816 */ /* 0x002fe200000000e4 */
[C---:B------:R-:W-:Y:S02]  /*8d80*/  IMAD.WIDE R124, R19.reuse, 0x2, R124 ;  /* 0x00000002137c7825 */ /* 0x040fe400078e027c */
[----:B---3--:R0:W-:Y:S04]  /*8d90*/  STS.U16 [R2+UR9+0x4800], R230 ;  /* 0x004800e602007988 */ /* 0x0081e80008000409 */
[----:B------:R-:W3:Y:S01]  /*8da0*/  @!P2 LDG.E.U16 R223, desc[UR20][R100.64] ;  /* 0x0000001464dfa981 */ /* 0x000ee2000c1e1500 */
[----:B------:R-:W-:-:S03]  /*8db0*/  IMAD.WIDE R130, R19, 0x2, R130 ;  /* 0x0000000213827825 */ /* 0x000fc600078e0282 */
[----:B------:R-:W3:Y:S01]  /*8dc0*/  @!P2 LDG.E.U16 R224, desc[UR20][R104.64] ;  /* 0x0000001468e0a981 */ /* 0x000ee2000c1e1500 */
[----:B0-----:R-:W-:Y:S01]  /*8dd0*/  PRMT R230, RZ, 0x7610, R230 ;  /* 0x00007610ffe67816 */ /* 0x001fe200000000e6 */
[C---:B------:R-:W-:Y:S02]  /*8de0*/  IMAD.WIDE R136, R19.reuse, 0x2, R136 ;  /* 0x0000000213887825 */ /* 0x040fe400078e0288 */
[----:B------:R-:W3:Y:S02]  /*8df0*/  @!P2 LDG.E.U16 R225, desc[UR20][R108.64] ;  /* 0x000000146ce1a981 */ /* 0x000ee4000c1e1500 */
[C---:B------:R-:W-:Y:S02]  /*8e00*/  IMAD.WIDE R142, R19.reuse, 0x2, R142 ;  /* 0x00000002138e7825 */ /* 0x040fe400078e028e */
[----:B------:R-:W3:Y:S02]  /*8e10*/  @!P2 LDG.E.U16 R226, desc[UR20][R112.64] ;  /* 0x0000001470e2a981 */ /* 0x000ee4000c1e1500 */
[----:B------:R-:W-:-:S02]  /*8e20*/  IMAD.WIDE R148, R19, 0x2, R148 ;  /* 0x0000000213947825 */ /* 0x000fc400078e0294 */
[----:B----4-:R0:W-:Y:S04]  /*8e30*/  STS.U16 [R2+UR9+0x5800], R234 ;  /* 0x005800ea02007988 */ /* 0x0101e80008000409 */
[----:B------:R-:W4:Y:S01]  /*8e40*/  @!P2 LDG.E.U16 R227, desc[UR20][R116.64] ;  /* 0x0000001474e3a981 */ /* 0x000f22000c1e1500 */
[----:B------:R-:W-:-:S03]  /*8e50*/  IMAD.WIDE R154, R19, 0x2, R154 ;  /* 0x00000002139a7825 */ /* 0x000fc600078e029a */
[----:B------:R-:W4:Y:S01]  /*8e60*/  @!P2 LDG.E.U16 R228, desc[UR20][R120.64] ;  /* 0x0000001478e4a981 */ /* 0x000f22000c1e1500 */
[----:B0-----:R-:W-:Y:S01]  /*8e70*/  PRMT R234, RZ, 0x7610, R234 ;  /* 0x00007610ffea7816 */ /* 0x001fe200000000ea */
[C---:B------:R-:W-:Y:S02]  /*8e80*/  IMAD.WIDE R160, R19.reuse, 0x2, R160 ;  /* 0x0000000213a07825 */ /* 0x040fe400078e02a0 */
[----:B------:R0:W-:Y:S02]  /*8e90*/  STS.U16 [R2+UR9+0x6000], R236 ;  /* 0x006000ec02007988 */ /* 0x0001e40008000409 */
[C---:B------:R-:W-:Y:S02]  /*8ea0*/  IMAD.WIDE R220, R19.reuse, 0x2, R220 ;  /* 0x0000000213dc7825 */ /* 0x040fe400078e02dc */
[----:B------:R-:W4:Y:S02]  /*8eb0*/  @!P2 LDG.E.U16 R230, desc[UR20][R130.64] ;  /* 0x0000001482e6a981 */ /* 0x000f24000c1e1500 */
[----:B------:R-:W-:-:S02]  /*8ec0*/  IMAD.WIDE R94, R19, 0x2, R94 ;  /* 0x00000002135e7825 */ /* 0x000fc400078e025e */
[----:B------:R1:W-:Y:S01]  /*8ed0*/  STS.U16 [R2+UR9+0x7000], R240 ;  /* 0x007000f002007988 */ /* 0x0003e20008000409 */
[----:B0-----:R-:W-:Y:S01]  /*8ee0*/  PRMT R236, RZ, 0x7610, R236 ;  /* 0x00007610ffec7816 */ /* 0x001fe200000000ec */
[C---:B------:R-:W-:Y:S02]  /*8ef0*/  IMAD.WIDE R98, R19.reuse, 0x2, R98 ;  /* 0x0000000213627825 */ /* 0x040fe400078e0262 */
[----:B------:R0:W-:Y:S04]  /*8f00*/  STS.U16 [R2+UR9+0x7400], R241 ;  /* 0x007400f102007988 */ /* 0x0001e80008000409 */
[----:B------:R0:W-:Y:S01]  /*8f10*/  STS.U16 [R2+UR9+0x6800], R238 ;  /* 0x006800ee02007988 */ /* 0x0001e20008000409 */
[----:B------:R-:W-:Y:S01]  /*8f20*/  IMAD.WIDE R102, R19, 0x2, R102 ;  /* 0x0000000213667825 */ /* 0x000fe200078e0266 */
[----:B-1----:R-:W-:-:S02]  /*8f30*/  PRMT R240, RZ, 0x7610, R240 ;  /* 0x00007610fff07816 */ /* 0x002fc400000000f0 */
[----:B------:R-:W4:Y:S01]  /*8f40*/  @!P2 LDG.E.U16 R234, desc[UR20][R154.64] ;  /* 0x000000149aeaa981 */ /* 0x000f22000c1e1500 */
[C---:B------:R-:W-:Y:S01]  /*8f50*/  IMAD.WIDE R106, R19.reuse, 0x2, R106 ;  /* 0x00000002136a7825 */ /* 0x040fe200078e026a */
[----:B0-----:R-:W-:Y:S02]  /*8f60*/  PRMT R241, RZ, 0x7610, R241 ;  /* 0x00007610fff17816 */ /* 0x001fe400000000f1 */
[----:B------:R-:W4:Y:S01]  /*8f70*/  @!P2 LDG.E.U16 R236, desc[UR20][R220.64] ;  /* 0x00000014dceca981 */ /* 0x000f22000c1e1500 */
[----:B------:R-:W-:Y:S01]  /*8f80*/  PRMT R238, RZ, 0x7610, R238 ;  /* 0x00007610ffee7816 */ /* 0x000fe200000000ee */
[C---:B------:R-:W-:Y:S02]  /*8f90*/  IMAD.WIDE R110, R19.reuse, 0x2, R110 ;  /* 0x00000002136e7825 */ /* 0x040fe400078e026e */
[----:B------:R-:W4:Y:S02]  /*8fa0*/  @!P2 LDG.E.U16 R240, desc[UR20][R106.64] ;  /* 0x000000146af0a981 */ /* 0x000f24000c1e1500 */
[----:B------:R-:W-:-:S02]  /*8fb0*/  IMAD.WIDE R114, R19, 0x2, R114 ;  /* 0x0000000213727825 */ /* 0x000fc400078e0272 */
[----:B------:R-:W4:Y:S02]  /*8fc0*/  @!P2 LDG.E.U16 R238, desc[UR20][R98.64] ;  /* 0x0000001462eea981 */ /* 0x000f24000c1e1500 */
[C---:B------:R-:W-:Y:S02]  /*8fd0*/  IMAD.WIDE R118, R19.reuse, 0x2, R118 ;  /* 0x0000000213767825 */ /* 0x040fe400078e0276 */
[----:B------:R-:W4:Y:S02]  /*8fe0*/  @!P2 LDG.E.U16 R241, desc[UR20][R110.64] ;  /* 0x000000146ef1a981 */ /* 0x000f24000c1e1500 */
[C---:B------:R-:W-:Y:S02]  /*8ff0*/  IMAD.WIDE R122, R19.reuse, 0x2, R122 ;  /* 0x00000002137a7825 */ /* 0x040fe400078e027a */
[----:B------:R0:W5:Y:S02]  /*9000*/  LDL.LU R21, [R1+0x108] ;  /* 0x0001080001157983 */ /* 0x0001640000300800 */
[----:B------:R-:W-:-:S04]  /*9010*/  IMAD.WIDE R126, R19, 0x2, R126 ;  /* 0x00000002137e7825 */ /* 0x000fc800078e027e */
[----:B------:R-:W-:Y:S01]  /*9020*/  IMAD.WIDE R132, R19, 0x2, R132 ;  /* 0x0000000213847825 */ /* 0x000fe200078e0284 */
[----:B------:R1:W-:Y:S04]  /*9030*/  STS.U16 [R2+UR9+0x4400], R229 ;  /* 0x004400e502007988 */ /* 0x0003e80008000409 */
[----:B------:R0:W-:Y:S01]  /*9040*/  STS.U16 [R2+UR9+0x4c00], R231 ;  /* 0x004c00e702007988 */ /* 0x0001e20008000409 */
[----:B-1----:R-:W-:-:S03]  /*9050*/  PRMT R229, RZ, 0x7610, R229 ;  /* 0x00007610ffe57816 */ /* 0x002fc600000000e5 */
        /* <DEDUP_REMOVED lines=24> */
[----:B------:R0:W-:Y:S01]  /*91e0*/  STS.U16 [R0+UR9+0x4900], R246 ;  /* 0x004900f600007988 */ /* 0x0001e20008000409 */
[----:B------:R-:W-:-:S03]  /*91f0*/  IMAD.WIDE R138, R19, 0x2, R138 ;  /* 0x00000002138a7825 */ /* 0x000fc600078e028a */
[----:B------:R-:W4:Y:S01]  /*9200*/  @!P2 LDG.E.U16 R239, desc[UR20][R102.64] ;  /* 0x0000001466efa981 */ /* 0x000f22000c1e1500 */
[----:B-1----:R-:W-:-:S03]  /*9210*/  PRMT R245, RZ, 0x7610, R245 ;  /* 0x00007610fff57816 */ /* 0x002fc600000000f5 */
[----:B------:R1:W-:Y:S01]  /*9220*/  STS.U16 [R0+UR9+0x4d00], R247 ;  /* 0x004d00f700007988 */ /* 0x0003e20008000409 */
[----:B0-----:R-:W-:-:S03]  /*9230*/  PRMT R246, RZ, 0x7610, R246 ;  /* 0x00007610fff67816 */ /* 0x001fc600000000f6 */
[----:B------:R0:W-:Y:S01]  /*9240*/  STS.U16 [R0+UR9+0x5100], R248 ;  /* 0x005100f800007988 */ /* 0x0001e20008000409 */
[----:B------:R-:W-:-:S03]  /*9250*/  IMAD.WIDE R144, R19, 0x2, R144 ;  /* 0x0000000213907825 */ /* 0x000fc600078e0290 */
[----:B------:R0:W-:Y:S01]  /*9260*/  STS.U16 [R0+UR9+0x5500], R249 ;  /* 0x005500f900007988 */ /* 0x0001e20008000409 */
[----:B-1----:R-:W-:-:S03]  /*9270*/  PRMT R247, RZ, 0x7610, R247 ;  /* 0x00007610fff77816 */ /* 0x002fc600000000f7 */
[----:B------:R-:W4:Y:S01]  /*9280*/  @!P2 LDG.E.U16 R242, desc[UR20][R114.64] ;  /* 0x0000001472f2a981 */ /* 0x000f22000c1e1500 */
[----:B0-----:R-:W-:Y:S01]  /*9290*/  PRMT R248, RZ, 0x7610, R248 ;  /* 0x00007610fff87816 */ /* 0x001fe200000000f8 */
[----:B------:R-:W-:Y:S02]  /*92a0*/  IMAD.WIDE R150, R19, 0x2, R150 ;  /* 0x0000000213967825 */ /* 0x000fe400078e0296 */
[----:B------:R0:W-:Y:S01]  /*92b0*/  STS.U16 [R0+UR9+0x5900], R250 ;  /* 0x005900fa00007988 */ /* 0x0001e20008000409 */
[----:B------:R-:W-:-:S03]  /*92c0*/  PRMT R249, RZ, 0x7610, R249 ;  /* 0x00007610fff97816 */ /* 0x000fc600000000f9 */
[----:B------:R-:W4:Y:S01]  /*92d0*/  @!P2 LDG.E.U16 R243, desc[UR20][R118.64] ;  /* 0x0000001476f3a981 */ /* 0x000f22000c1e1500 */
[----:B------:R-:W-:-:S03]  /*92e0*/  IMAD.WIDE R156, R19, 0x2, R156 ;  /* 0x00000002139c7825 */ /* 0x000fc600078e029c */
[----:B------:R1:W-:Y:S01]  /*92f0*/  STS.U16 [R0+UR9+0x5d00], R251 ;  /* 0x005d00fb00007988 */ /* 0x0003e20008000409 */
[----:B0-----:R-:W-:-:S03]  /*9300*/  PRMT R250, RZ, 0x7610, R250 ;  /* 0x00007610fffa7816 */ /* 0x001fc600000000fa */
[----:B------:R-:W4:Y:S01]  /*9310*/  @!P2 LDG.E.U16 R244, desc[UR20][R122.64] ;  /* 0x000000147af4a981 */ /* 0x000f22000c1e1500 */
[----:B------:R-:W-:-:S03]  /*9320*/  IMAD.WIDE R162, R19, 0x2, R162 ;  /* 0x0000000213a27825 */ /* 0x000fc600078e02a2 */
[----:B------:R0:W-:Y:S01]  /*9330*/  STS.U16 [R0+UR9+0x6100], R252 ;  /* 0x006100fc00007988 */ /* 0x0001e20008000409 */
[----:B-1----:R-:W-:-:S03]  /*9340*/  PRMT R251, RZ, 0x7610, R251 ;  /* 0x00007610fffb7816 */ /* 0x002fc600000000fb */
[----:B------:R-:W4:Y:S01]  /*9350*/  @!P2 LDG.E.U16 R245, desc[UR20][R126.64] ;  /* 0x000000147ef5a981 */ /* 0x000f22000c1e1500 */
[----:B------:R-:W-:-:S03]  /*9360*/  IMAD.WIDE R90, R19, 0x2, R90 ;  /* 0x00000002135a7825 */ /* 0x000fc600078e025a */
[----:B------:R-:W4:Y:S01]  /*9370*/  @!P2 LDG.E.U16 R246, desc[UR20][R132.64] ;  /* 0x0000001484f6a981 */ /* 0x000f22000c1e1500 */
[----:B0-----:R-:W-:-:S03]  /*9380*/  PRMT R252, RZ, 0x7610, R252 ;  /* 0x00007610fffc7816 */ /* 0x001fc600000000fc */
[----:B------:R-:W4:Y:S04]  /*9390*/  @!P2 LDG.E.U16 R247, desc[UR20][R138.64] ;  /* 0x000000148af7a981 */ /* 0x000f28000c1e1500 */
[----:B------:R-:W4:Y:S04]  /*93a0*/  @!P2 LDG.E.U16 R248, desc[UR20][R144.64] ;  /* 0x0000001490f8a981 */ /* 0x000f28000c1e1500 */
[----:B------:R-:W4:Y:S04]  /*93b0*/  @!P2 LDG.E.U16 R249, desc[UR20][R150.64] ;  /* 0x0000001496f9a981 */ /* 0x000f28000c1e1500 */
[----:B------:R-:W4:Y:S04]  /*93c0*/  @!P2 LDG.E.U16 R250, desc[UR20][R156.64] ;  /* 0x000000149cfaa981 */ /* 0x000f28000c1e1500 */
[----:B------:R-:W4:Y:S04]  /*93d0*/  @!P2 LDG.E.U16 R251, desc[UR20][R162.64] ;  /* 0x00000014a2fba981 */ /* 0x000f28000c1e1500 */
[----:B------:R-:W4:Y:S04]  /*93e0*/  @!P2 LDG.E.U16 R252, desc[UR20][R90.64] ;  /* 0x000000145afca981 */ /* 0x000f28000c1e1500 */
[----:B------:R0:W-:Y:S04]  /*93f0*/  STS.U16 [R0+UR9+0x6500], R22 ;  /* 0x0065001600007988 */ /* 0x0001e80008000409 */
[----:B0-----:R0:W5:Y:S01]  /*9400*/  LDL.LU R0, [R1+0x104] ;  /* 0x0001040001007983 */ /* 0x0011620000300800 */
[----:B------:R-:W-:-:S05]  /*9410*/  LOP3.LUT R22, R2, 0x20, RZ, 0x3c, !PT ;  /* 0x0000002002167812 */ /* 0x000fca00078e3cff */
[----:B------:R1:W-:Y:S04]  /*9420*/  STS.U16 [R22+UR9+0x6900], R23 ;  /* 0x0069001716007988 */ /* 0x0003e80008000409 */
[----:B------:R-:W-:Y:S04]  /*9430*/  STS.U16 [R22+UR9+0x6d00], R24 ;  /* 0x006d001816007988 */ /* 0x000fe80008000409 */
[----:B------:R-:W-:Y:S01]  /*9440*/  STS.U16 [R22+UR9+0x7100], R25 ;  /* 0x0071001916007988 */ /* 0x000fe20008000409 */
[----:B-1----:R-:W-:-:S03]  /*9450*/  LOP3.LUT R23, R2, 0x40, RZ, 0x3c, !PT ;  /* 0x0000004002177812 */ /* 0x002fc600078e3cff */
[----:B------:R-:W-:Y:S04]  /*9460*/  STS.U16 [R22+UR9+0x7500], R26 ;  /* 0x0075001a16007988 */ /* 0x000fe80008000409 */
[----:B------:R-:W-:Y:S04]  /*9470*/  STS.U16 [R22+UR9+0x7900], R27 ;  /* 0x0079001b16007988 */ /* 0x000fe80008000409 */
[----:B------:R1:W-:Y:S04]  /*9480*/  STS.U16 [R22+UR9+0x7d00], R28 ;  /* 0x007d001c16007988 */ /* 0x0003e80008000409 */
[----:B--2---:R0:W-:Y:S04]  /*9490*/  STS.U16 [R23+UR9+0x4200], R29 ;  /* 0x0042001d17007988 */ /* 0x0041e80008000409 */
[----:B------:R0:W-:Y:S04]  /*94a0*/  STS.U16 [R23+UR9+0x4600], R222 ;  /* 0x004600de17007988 */ /* 0x0001e80008000409 */
[----:B---3--:R0:W-:Y:S04]  /*94b0*/  STS.U16 [R23+UR9+0x4a00], R223 ;  /* 0x004a00df17007988 */ /* 0x0081e80008000409 */
[----:B------:R0:W-:Y:S04]  /*94c0*/  STS.U16 [R23+UR9+0x4e00], R224 ;  /* 0x004e00e017007988 */ /* 0x0001e80008000409 */
[----:B------:R0:W-:Y:S04]  /*94d0*/  STS.U16 [R23+UR9+0x5200], R225 ;  /* 0x005200e117007988 */ /* 0x0001e80008000409 */
[----:B------:R0:W-:Y:S01]  /*94e0*/  STS.U16 [R23+UR9+0x5600], R226 ;  /* 0x005600e217007988 */ /* 0x0001e20008000409 */
[----:B-1----:R-:W-:-:S03]  /*94f0*/  LOP3.LUT R22, R2, 0x60, RZ, 0x3c, !PT ;  /* 0x0000006002167812 */ /* 0x002fc600078e3cff */
[----:B----4-:R0:W-:Y:S04]  /*9500*/  STS.U16 [R23+UR9+0x5a00], R227 ;  /* 0x005a00e317007988 */ /* 0x0101e80008000409 */
[----:B------:R0:W-:Y:S01]  /*9510*/  STS.U16 [R23+UR9+0x5e00], R228 ;  /* 0x005e00e417007988 */ /* 0x0001e20008000409 */
[----:B------:R-:W-:-:S04]  /*9520*/  ULEA UR11, UR18, UR9, 0x3 ;  /* 0x00000009120b7291 */ /* 0x000fc8000f8e18ff */
[----:B------:R-:W-:Y:S01]  /*9530*/  UIADD3 UR11, UPT, UPT, UR11, 0xc000, URZ ;  /* 0x0000c0000b0b7890 */ /* 0x000fe2000fffe0ff */
[----:B------:R0:W-:Y:S04]  /*9540*/  STS.U16 [R23+UR9+0x6200], R229 ;  /* 0x006200e517007988 */ /* 0x0001e80008000409 */
        /* <DEDUP_REMOVED lines=22> */
[----:B------:R0:W-:Y:S01]  /*96b0*/  STS.U16 [R22+UR9+0x7f00], R252 ;  /* 0x007f00fc16007988 */ /* 0x0001e20008000409 */
[----:B------:R1:W-:Y:S06]  /*96c0*/  MEMBAR.ALL.CTA ;  /* 0x0000000000007992 */ /* 0x0003ec0000008000 */
[----:B-1----:R-:W1:Y:S02]  /*96d0*/  FENCE.VIEW.ASYNC.S ;  /* 0x00000000000073c6 */ /* 0x002e640000000000 */
[----:B-1----:R-:W-:Y:S06]  /*96e0*/  BAR.SYNC.DEFER_BLOCKING 0x0 ;  /* 0x0000000000007b1d */ /* 0x002fec0000010000 */
[----:B------:R-:W-:Y:S05]  /*96f0*/  @P0 BRA `(.L_x_9) ;  /* 0x00000000004c0947 */ /* 0x000fea0003800000 */
[----:B------:R-:W-:Y:S01]  /*9700*/  UMOV UR13, 0x40004040 ;  /* 0x40004040000d7882 */ /* 0x000fe20000000000 */
        /* <DEDUP_REMOVED lines=9> */
[----:B------:R1:W-:Y:S01]  /*97a0*/  UTCHMMA gdesc[UR12], gdesc[UR14], tmem[UR8], tmem[UR16], idesc[UR17], UPT ;  /* 0x00ff100e0c0075ea */ /* 0x0003e2000b800008 */
        /* <DEDUP_REMOVED lines=8> */
.L_x_9:
[----:B------:R-:W-:Y:S01]  /*9830*/  UIADD3 UR18, UPT, UPT, UR18, 0x1, URZ ;  /* 0x0000000112127890 */ /* 0x000fe2000fffe0ff */
[----:B-----5:R-:W-:Y:S01]  /*9840*/  VIADD R21, R21, 0xffffffff ;  /* 0xffffffff15157836 */ /* 0x020fe20000000000 */
[----:B------:R-:W-:Y:S02]  /*9850*/  UIADD3 UR19, UPT, UPT, UR19, -0x40, URZ ;  /* 0xffffffc013137890 */ /* 0x000fe4000fffe0ff */
[----:B------:R-:W-:Y:S02]  /*9860*/  UISETP.GT.AND UP1, UPT, UR18, 0x1, UPT ;  /* 0x000000011200788c */ /* 0x000fe4000bf24270 */
[----:B------:R-:W-:Y:S02]  /*9870*/  ISETP.NE.U32.AND P2, PT, R21, RZ, PT ;  /* 0x000000ff1500720c */ /* 0x000fe40003f45070 */
[----:B-1----:R-:W-:Y:S02]  /*9880*/  USEL UR4, URZ, 0x1, !UP1 ;  /* 0x00000001ff047887 */ /* 0x002fe4000c800000 */
[----:B------:R-:W-:-:S02]  /*9890*/  USEL UR18, UR18, URZ, !UP1 ;  /* 0x000000ff12127287 */ /* 0x000fc4000c800000 */
[----:B------:R-:W-:-:S03]  /*98a0*/  ULOP3.LUT UR6, UR5, UR4, URZ, 0x3c, !UPT ;  /* 0x0000000405067292 */ /* 0x000fc6000f8e3cff */
[----:B------:R-:W-:-:S04]  /*98b0*/  UMOV UR4, UR5 ;  /* 0x0000000500047c82 */ /* 0x000fc80008000000 */
[----:B------:R-:W-:Y:S01]  /*98c0*/  UMOV UR5, UR6 ;  /* 0x0000000600057c82 */ /* 0x000fe20008000000 */
[----:B------:R-:W-:Y:S05]  /*98d0*/  @P2 BRA `(.L_x_10) ;  /* 0xffffffdc00cc2947 */ /* 0x000fea000383ffff */
.L_x_7:
[----:B------:R-:W2:Y:S01]  /*98e0*/  LDL.LU R24, [R1] ;  /* 0x0000000001187983 */ /* 0x000ea20000300800 */
[----:B------:R-:W1:Y:S01]  /*98f0*/  LDCU.128 UR12, c[0x0][0x390] ;  /* 0x00007200ff0c77ac */ /* 0x000e620008000c00 */
[----:B------:R-:W3:Y:S02]  /*9900*/  LDC R79, c[0x0][0x3b8] ;  /* 0x0000ee00ff4f7b82 */ /* 0x000ee40000000800 */
[----:B0-----:R-:W1:Y:S01]  /*9910*/  LDL R23, [R1+0x84] ;  /* 0x0000840001177983 */ /* 0x001e620000100800 */
[----:B------:R-:W0:Y:S01]  /*9920*/  LDCU UR5, c[0x0][0x3b4] ;  /* 0x00007680ff0577ac */ /* 0x000e220008000800 */
[----:B------:R-:W4:Y:S02]  /*9930*/  S2R R22, SR_TID.X ;  /* 0x0000000000167919 */ /* 0x000f240000002100 */
[C---:B----4-:R-:W-:Y:S02]  /*9940*/  IMAD.SHL.U32 R2, R22.reuse, 0x80, RZ ;  /* 0x0000008016027824 */ /* 0x050fe400078e00ff */
[----:B------:R-:W-:-:S03]  /*9950*/  IMAD.SHL.U32 R80, R22, 0x10, RZ ;  /* 0x0000001016507824 */ /* 0x000fc600078e00ff */
[----:B------:R-:W-:Y:S02]  /*9960*/  LOP3.LUT R68, R2, 0x800, RZ, 0xc0, !PT ;  /* 0x0000080002447812 */ /* 0x000fe400078ec0ff */
[----:B------:R-:W-:Y:S02]  /*9970*/  LOP3.LUT R3, R80, 0xf0, RZ, 0xc0, !PT ;  /* 0x000000f050037812 */ /* 0x000fe400078ec0ff */
[----:B--2---:R-:W-:Y:S02]  /*9980*/  ISETP.GE.AND P2, PT, R24, 0x40, PT ;  /* 0x000000401800780c */ /* 0x004fe40003f46270 */
[----:B-1----:R-:W-:-:S11]  /*9990*/  ISETP.GE.AND P0, PT, R23, UR14, PT ;  /* 0x0000000e17007c0c */ /* 0x002fd6000bf06270 */
[----:B0--3--:R-:W-:Y:S05]  /*99a0*/  @!P2 BRA `(.L_x_11) ;  /* 0x000000000010a947 */ /* 0x009fea0003800000 */
[----:B------:R-:W-:-:S06]  /*99b0*/  USHF.L.U32 UR4, UR4, 0x1f, URZ ;  /* 0x0000001f04047899 */ /* 0x000fcc00080006ff */
[----:B------:R-:W-:-:S04]  /*99c0*/  IMAD.U32 R2, RZ, RZ, UR4 ;  /* 0x00000004ff027e24 */ /* 0x000fc8000f8e00ff */
[----:B------:R-:W0:Y:S02]  /*99d0*/  SYNCS.PHASECHK.TRANS64.TRYWAIT P2, [UR11], R2 ;  /* 0x00000002ff0075a7 */ /* 0x000e24000804110b */
[----:B0-----:R-:W-:Y:S05]  /*99e0*/  @!P2 BRA `(.L_x_12) ;  /* 0x000000200058a947 */ /* 0x001fea0003800000 */
.L_x_11:
[----:B------:R-:W2:Y:S04]  /*99f0*/  LDL.LU R71, [R1+0x84] ;  /* 0x0000840001477983 */ /* 0x000ea80000300800 */
[----:B------:R-:W3:Y:S04]  /*9a00*/  LDL.LU R74, [R1+0xc8] ;  /* 0x0000c800014a7983 */ /* 0x000ee80000300800 */
[----:B------:R-:W4:Y:S04]  /*9a10*/  LDL.LU R72, [R1+0xc4] ;  /* 0x0000c40001487983 */ /* 0x000f280000300800 */
[----:B------:R-:W5:Y:S04]  /*9a20*/  LDL.LU R69, [R1+0x80] ;  /* 0x0000800001457983 */ /* 0x000f680000300800 */
[----:B------:R-:W5:Y:S04]  /*9a30*/  LDL.LU R70, [R1+0x7c] ;  /* 0x00007c0001467983 */ /* 0x000f680000300800 */
[----:B------:R-:W5:Y:S04]  /*9a40*/  LDL.LU R85, [R1+0x8] ;  /* 0x0000080001557983 */ /* 0x000f680000300800 */
[----:B------:R-:W5:Y:S01]  /*9a50*/  LDL.LU R88, [R1+0x4] ;  /* 0x0000040001587983 */ /* 0x000f620000300800 */
[----:B------:R-:W-:Y:S01]  /*9a60*/  IADD3 R73, PT, PT, R3, UR9, R68 ;  /* 0x0000000903497c10 */ /* 0x000fe2000fffe044 */
[C---:B------:R-:W-:Y:S01]  /*9a70*/  IMAD R3, R0.reuse, R79, RZ ;  /* 0x0000004f00037224 */ /* 0x040fe200078e02ff */
[----:B------:R-:W-:Y:S01]  /*9a80*/  ISETP.LT.AND P5, PT, R0, UR15, !P0 ;  /* 0x0000000f00007c0c */ /* 0x000fe2000c7a1270 */
[----:B------:R-:W-:Y:S01]  /*9a90*/  BAR.SYNC.DEFER_BLOCKING 0x0 ;  /* 0x0000000000007b1d */ /* 0x000fe20000010000 */
[----:B------:R-:W-:-:S05]  /*9aa0*/  LOP3.LUT R80, R80, 0x7f0, RZ, 0xc0, !PT ;  /* 0x000007f050507812 */ /* 0x000fca00078ec0ff */
[----:B------:R-:W5:Y:S04]  /*9ab0*/  LDL.LU R87, [R1+0x78] ;  /* 0x0000780001577983 */ /* 0x000f680000300800 */
[----:B------:R-:W5:Y:S01]  /*9ac0*/  LDL.LU R86, [R1+0x74] ;  /* 0x0000740001567983 */ /* 0x000f620000300800 */
[----:B------:R-:W0:Y:S02]  /*9ad0*/  @!P1 SYNCS.CCTL.IV [UR9+0xc000] ;  /* 0x00c00000ff0099b1 */ /* 0x000e240008000009 */
[----:B0-----:R-:W-:Y:S06]  /*9ae0*/  BAR.SYNC.DEFER_BLOCKING 0x0 ;  /* 0x0000000000007b1d */ /* 0x001fec0000010000 */
[----:B------:R-:W-:Y:S01]  /*9af0*/  LDTM.16dp32bit_t0_t15.x64 R4, tmem[UR10] ;  /* 0x0000000a000479ee */ /* 0x000fe20008b00000 */
[----:B------:R-:W0:Y:S01]  /*9b00*/  LDTM.16dp32bit_t16_t31.x64 R4, tmem[UR10+0x40] ;  /* 0x0000400a000479ee */ /* 0x000e220008b20000 */
[----:B------:R-:W1:Y:S01]  /*9b10*/  @!P1 SYNCS.CCTL.IV [UR9+0xc008] ;  /* 0x00c00800ff0099b1 */ /* 0x000e620008000009 */
[----:B------:R-:W-:Y:S01]  /*9b20*/  NOP ;  /* 0x0000000000007918 */ /* 0x000fe20000000000 */
[----:B0-----:R-:W-:-:S02]  /*9b30*/  F2FP.BF16.F32.PACK_AB R4, R6, R4 ;  /* 0x000000040604723e */ /* 0x001fc400000010ff */
[----:B------:R-:W-:Y:S02]  /*9b40*/  F2FP.BF16.F32.PACK_AB R6, R14, R12 ;  /* 0x0000000c0e06723e */ /* 0x000fe400000010ff */
[----:B------:R-:W-:Y:S02]  /*9b50*/  F2FP.BF16.F32.PACK_AB R20, R22, R20 ;  /* 0x000000141614723e */ /* 0x000fe400000010ff */
[----:B------:R-:W-:Y:S02]  /*9b60*/  F2FP.BF16.F32.PACK_AB R22, R30, R28 ;  /* 0x0000001c1e16723e */ /* 0x000fe400000010ff */
[----:B------:R-:W-:Y:S02]  /*9b70*/  F2FP.BF16.F32.PACK_AB R36, R38, R36 ;  /* 0x000000242624723e */ /* 0x000fe400000010ff */
[----:B------:R-:W-:Y:S02]  /*9b80*/  F2FP.BF16.F32.PACK_AB R12, R39, R37 ;  /* 0x00000025270c723e */ /* 0x000fe400000010ff */
[----:B------:R-:W-:-:S02]  /*9b90*/  F2FP.BF16.F32.PACK_AB R37, R42, R40 ;  /* 0x000000282a25723e */ /* 0x000fc400000010ff */
[----:B------:R-:W-:Y:S02]  /*9ba0*/  F2FP.BF16.F32.PACK_AB R38, R46, R44 ;  /* 0x0000002c2e26723e */ /* 0x000fe400000010ff */
[----:B------:R-:W-:Y:S01]  /*9bb0*/  F2FP.BF16.F32.PACK_AB R39, R50, R48 ;  /* 0x000000303227723e */ /* 0x000fe200000010ff */
[----:B--2---:R-:W-:Y:S02]  /*9bc0*/  IMAD R2, R71, UR5, RZ ;  /* 0x0000000547027c24 */ /* 0x004fe4000f8e02ff */
[----:B------:R-:W0:Y:S01]  /*9bd0*/  S2R R71, SR_TID.X ;  /* 0x0000000000477919 */ /* 0x000e220000002100 */
[----:B---3--:R-:W-:Y:S02]  /*9be0*/  ISETP.LT.AND P4, PT, R74, UR15, !P0 ;  /* 0x0000000f4a007c0c */ /* 0x008fe4000c781270 */
[----:B------:R-:W-:Y:S02]  /*9bf0*/  LEA R78, P6, R2, UR12, 0x1 ;  /* 0x0000000c024e7c11 */ /* 0x000fe4000f8c08ff */
[----:B----4-:R-:W-:-:S02]  /*9c00*/  ISETP.LT.AND P2, PT, R72, UR15, !P0 ;  /* 0x0000000f48007c0c */ /* 0x010fc4000c741270 */
[----:B------:R-:W-:Y:S02]  /*9c10*/  LEA.HI.X.SX32 R0, R2, UR13, 0x1, P6 ;  /* 0x0000000d02007c11 */ /* 0x000fe4000b0f0eff */
[C---:B-----5:R-:W-:Y:S01]  /*9c20*/  ISETP.LT.AND P3, PT, R69.reuse, UR15, !P0 ;  /* 0x0000000f45007c0c */ /* 0x060fe2000c761270 */
[----:B------:R-:W-:Y:S01]  /*9c30*/  IMAD R69, R69, R79, RZ ;  /* 0x0000004f45457224 */ /* 0x000fe200078e02ff */
[----:B------:R-:W-:-:S04]  /*9c40*/  LEA R2, P1, R3, R78, 0x1 ;  /* 0x0000004e03027211 */ /* 0x000fc800078208ff */
[----:B------:R-:W-:Y:S02]  /*9c50*/  LEA R72, P6, R69, R78, 0x1 ;  /* 0x0000004e45487211 */ /* 0x000fe400078c08ff */
[----:B------:R-:W-:Y:S01]  /*9c60*/  LEA.HI.X.SX32 R3, R3, R0, 0x1, P1 ;  /* 0x0000000003037211 */ /* 0x000fe200008f0eff */
[-C--:B------:R-:W-:Y:S01]  /*9c70*/  IMAD R77, R85, R79.reuse, RZ ;  /* 0x0000004f554d7224 */ /* 0x080fe200078e02ff */
[----:B------:R-:W-:Y:S01]  /*9c80*/  ISETP.LT.AND P1, PT, R70, UR15, !P0 ;  /* 0x0000000f46007c0c */ /* 0x000fe2000c721270 */
[-C--:B------:R-:W-:Y:S02]  /*9c90*/  IMAD R81, R88, R79.reuse, RZ ;  /* 0x0000004f58517224 */ /* 0x080fe400078e02ff */
[----:B0-----:R-:W-:Y:S02]  /*9ca0*/  IMAD.SHL.U32 R68, R71, 0x8, RZ ;  /* 0x0000000847447824 */ /* 0x001fe400078e00ff */
[----:B------:R-:W-:Y:S01]  /*9cb0*/  IMAD R71, R70, R79, RZ ;  /* 0x0000004f46477224 */ /* 0x000fe200078e02ff */
[----:B------:R-:W-:-:S02]  /*9cc0*/  F2FP.BF16.F32.PACK_AB R70, R15, R13 ;  /* 0x0000000d0f46723e */ /* 0x000fc400000010ff */
[----:B------:R-:W-:-:S05]  /*9cd0*/  LOP3.LUT R68, R68, 0x300, RZ, 0xc0, !PT ;  /* 0x0000030044447812 */ /* 0x000fca00078ec0ff */
[----:B------:R-:W-:Y:S01]  /*9ce0*/  IMAD.IADD R84, R68, 0x1, R73 ;  /* 0x0000000144547824 */ /* 0x000fe200078e0249 */
[----:B------:R-:W-:Y:S02]  /*9cf0*/  LEA.HI.X.SX32 R73, R69, R0, 0x1, P6 ;  /* 0x0000000045497211 */ /* 0x000fe400030f0eff */
[----:B------:R-:W-:Y:S02]  /*9d00*/  LEA R74, P6, R71, R78, 0x1 ;  /* 0x0000004e474a7211 */ /* 0x000fe400078c08ff */
[----:B------:R-:W-:Y:S02]  /*9d10*/  F2FP.BF16.F32.PACK_AB R68, R7, R5 ;  /* 0x000000050744723e */ /* 0x000fe400000010ff */
[----:B------:R-:W-:Y:S02]  /*9d20*/  LEA.HI.X.SX32 R75, R71, R0, 0x1, P6 ;  /* 0x00000000474b7211 */ /* 0x000fe400030f0eff */
[----:B------:R-:W-:Y:S02]  /*9d30*/  F2FP.BF16.F32.PACK_AB R5, R10, R8 ;  /* 0x000000080a05723e */ /* 0x000fe400000010ff */
[----:B------:R-:W-:-:S02]  /*9d40*/  F2FP.BF16.F32.PACK_AB R69, R11, R9 ;  /* 0x000000090b45723e */ /* 0x000fc400000010ff */
[----:B------:R-:W-:Y:S02]  /*9d50*/  F2FP.BF16.F32.PACK_AB R7, R18, R16 ;  /* 0x000000101207723e */ /* 0x000fe400000010ff */
[----:B------:R-:W-:Y:S02]  /*9d60*/  F2FP.BF16.F32.PACK_AB R71, R19, R17 ;  /* 0x000000111347723e */ /* 0x000fe400000010ff */
[----:B------:R-:W-:Y:S01]  /*9d70*/  LEA R76, P6, R77, R78, 0x1 ;  /* 0x0000004e4d4c7211 */ /* 0x000fe200078c08ff */
[----:B-1----:R-:W-:Y:S01]  /*9d80*/  STS.128 [R84], R4 ;  /* 0x0000000454007388 */ /* 0x002fe20000000c00 */
[----:B------:R-:W-:-:S03]  /*9d90*/  F2FP.BF16.F32.PACK_AB R8, R23, R21 ;  /* 0x000000151708723e */ /* 0x000fc600000010ff */
[----:B------:R-:W-:Y:S01]  /*9da0*/  STS.128 [R84+0x400], R68 ;  /* 0x0004004454007388 */ /* 0x000fe20000000c00 */
[----:B------:R-:W-:Y:S02]  /*9db0*/  F2FP.BF16.F32.PACK_AB R9, R27, R25 ;  /* 0x000000191b09723e */ /* 0x000fe400000010ff */
[----:B------:R-:W-:Y:S01]  /*9dc0*/  F2FP.BF16.F32.PACK_AB R10, R31, R29 ;  /* 0x0000001d1f0a723e */ /* 0x000fe200000010ff */
[----:B------:R-:W-:Y:S01]  /*9dd0*/  BAR.SYNC.DEFER_BLOCKING 0x0 ;  /* 0x0000000000007b1d */ /* 0x000fe20000010000 */
[----:B------:R-:W-:Y:S02]  /*9de0*/  F2FP.BF16.F32.PACK_AB R21, R26, R24 ;  /* 0x000000181a15723e */ /* 0x000fe400000010ff */
[----:B------:R-:W-:Y:S02]  /*9df0*/  F2FP.BF16.F32.PACK_AB R23, R34, R32 ;  /* 0x000000202217723e */ /* 0x000fe400000010ff */
[----:B------:R-:W-:Y:S02]  /*9e00*/  F2FP.BF16.F32.PACK_AB R11, R35, R33 ;  /* 0x00000021230b723e */ /* 0x000fe400000010ff */
[----:B------:R-:W-:-:S02]  /*9e10*/  LEA.HI.X.SX32 R77, R77, R0, 0x1, P6 ;  /* 0x000000004d4d7211 */ /* 0x000fc400030f0eff */
[----:B------:R-:W-:-:S04]  /*9e20*/  LEA R82, P6, R81, R78, 0x1 ;  /* 0x0000004e51527211 */ /* 0x000fc800078c08ff */
[----:B------:R-:W-:Y:S02]  /*9e30*/  LEA.HI.X.SX32 R83, R81, R0, 0x1, P6 ;  /* 0x0000000051537211 */ /* 0x000fe400030f0eff */
[----:B------:R-:W-:Y:S02]  /*9e40*/  ISETP.LT.AND P6, PT, R85, UR15, !P0 ;  /* 0x0000000f55007c0c */ /* 0x000fe4000c7c1270 */
[----:B------:R-:W2:Y:S04]  /*9e50*/  LDL.LU R85, [R1+0x70] ;  /* 0x0000700001557983 */ /* 0x000ea80000300800 */
[----:B------:R-:W3:Y:S04]  /*9e60*/  LDL.LU R81, [R1+0x6c] ;  /* 0x00006c0001517983 */ /* 0x000ee80000300800 */
[----:B------:R-:W0:Y:S04]  /*9e70*/  LDS.128 R4, [R80+UR9] ;  /* 0x0000000950047984 */ /* 0x000e280008000c00 */
[----:B------:R-:W-:Y:S01]  /*9e80*/  LDS.128 R24, [R80+UR9+0x800] ;  /* 0x0008000950187984 */ /* 0x000fe20008000c00 */
[----:B------:R-:W-:Y:S06]  /*9e90*/  BAR.SYNC.DEFER_BLOCKING 0x0 ;  /* 0x0000000000007b1d */ /* 0x000fec0000010000 */
[----:B------:R-:W4:Y:S04]  /*9ea0*/  LDL.LU R35, [R1+0x68] ;  /* 0x0000680001237983 */ /* 0x000f280000300800 */
[----:B------:R-:W-:Y:S04]  /*9eb0*/  STS.128 [R84], R20 ;  /* 0x0000001454007388 */ /* 0x000fe80000000c00 */
[----:B------:R-:W-:Y:S01]  /*9ec0*/  STS.128 [R84+0x400], R8 ;  /* 0x0004000854007388 */ /* 0x000fe20000000c00 */
[----:B------:R-:W-:Y:S06]  /*9ed0*/  BAR.SYNC.DEFER_BLOCKING 0x0 ;  /* 0x0000000000007b1d */ /* 0x000fec0000010000 */
[----:B------:R-:W1:Y:S04]  /*9ee0*/  LDS.128 R20, [R80+UR9] ;  /* 0x0000000950147984 */ /* 0x000e680008000c00 */
[----:B------:R-:W-:Y:S01]  /*9ef0*/  LDS.128 R8, [R80+UR9+0x800] ;  /* 0x0008000950087984 */ /* 0x000fe20008000c00 */
[----:B------:R-:W-:Y:S01]  /*9f00*/  BAR.SYNC.DEFER_BLOCKING 0x0 ;  /* 0x0000000000007b1d */ /* 0x000fe20000010000 */
[----:B------:R-:W-:-:S05]  /*9f10*/  F2FP.BF16.F32.PACK_AB R13, R43, R41 ;  /* 0x000000292b0d723e */ /* 0x000fca00000010ff */
[----:B------:R5:W-:Y:S04]  /*9f20*/  STS.128 [R84], R36 ;  /* 0x0000002454007388 */ /* 0x000be80000000c00 */
[----:B-----5:R-:W5:Y:S04]  /*9f30*/  LDL.LU R36, [R1+0x64] ;  /* 0x0000640001247983 */ /* 0x020f680000300800 */
[----:B------:R-:W5:Y:S04]  /*9f40*/  LDL.LU R41, [R1+0x60] ;  /* 0x0000600001297983 */ /* 0x000f680000300800 */
[----:B------:R-:W5:Y:S01]  /*9f50*/  LDL.LU R34, [R1+0x5c] ;  /* 0x00005c0001227983 */ /* 0x000f620000300800 */
[----:B------:R-:W-:-:S02]  /*9f60*/  F2FP.BF16.F32.PACK_AB R14, R47, R45 ;  /* 0x0000002d2f0e723e */ /* 0x000fc400000010ff */
[----:B------:R-:W-:Y:S02]  /*9f70*/  F2FP.BF16.F32.PACK_AB R15, R51, R49 ;  /* 0x00000031330f723e */ /* 0x000fe400000010ff */
[----:B------:R-:W-:Y:S02]  /*9f80*/  F2FP.BF16.F32.PACK_AB R52, R54, R52 ;  /* 0x000000343634723e */ /* 0x000fe400000010ff */
[----:B------:R-:W-:Y:S01]  /*9f90*/  F2FP.BF16.F32.PACK_AB R16, R55, R53 ;  /* 0x000000353710723e */ /* 0x000fe200000010ff */
[----:B------:R-:W-:Y:S01]  /*9fa0*/  STS.128 [R84+0x400], R12 ;  /* 0x0004000c54007388 */ /* 0x000fe20000000c00 */
[----:B------:R-:W-:Y:S01]  /*9fb0*/  BAR.SYNC.DEFER_BLOCKING 0x0 ;  /* 0x0000000000007b1d */ /* 0x000fe20000010000 */
[----:B------:R-:W-:Y:S02]  /*9fc0*/  F2FP.BF16.F32.PACK_AB R53, R58, R56 ;  /* 0x000000383a35723e */ /* 0x000fe400000010ff */
[----:B------:R-:W-:Y:S02]  /*9fd0*/  F2FP.BF16.F32.PACK_AB R17, R59, R57 ;  /* 0x000000393b11723e */ /* 0x000fe400000010ff */
[----:B------:R-:W-:-:S02]  /*9fe0*/  F2FP.BF16.F32.PACK_AB R18, R63, R61 ;  /* 0x0000003d3f12723e */ /* 0x000fc400000010ff */
[----:B------:R-:W-:Y:S01]  /*9ff0*/  F2FP.BF16.F32.PACK_AB R19, R67, R65 ;  /* 0x000000414313723e */ /* 0x000fe200000010ff */
[----:B------:R-:W-:Y:S01]  /*a000*/  IMAD R33, R87, R79, RZ ;  /* 0x0000004f57217224 */ /* 0x000fe200078e02ff */
[----:B0-----:R-:W-:Y:S01]  /*a010*/  PRMT R32, R4, 0x7632, R32 ;  /* 0x0000763204207816 */ /* 0x001fe20000000020 */
[----:B------:R-:W5:Y:S04]  /*a020*/  LDL.LU R40, [R1+0x58] ;  /* 0x0000580001287983 */ /* 0x000f680000300800 */
[----:B------:R-:W0:Y:S04]  /*a030*/  LDS.128 R12, [R80+UR9] ;  /* 0x00000009500c7984 */ /* 0x000e280008000c00 */
[----:B------:R-:W-:Y:S01]  /*a040*/  LDS.128 R28, [R80+UR9+0x800] ;  /* 0x00080009501c7984 */ /* 0x000fe20008000c00 */
[----:B------:R-:W-:Y:S01]  /*a050*/  BAR.SYNC.DEFER_BLOCKING 0x0 ;  /* 0x0000000000007b1d */ /* 0x000fe20000010000 */
[----:B------:R-:W-:-:S02]  /*a060*/  F2FP.BF16.F32.PACK_AB R54, R62, R60 ;  /* 0x0000003c3e36723e */ /* 0x000fc400000010ff */
[----:B------:R-:W-:-:S05]  /*a070*/  F2FP.BF16.F32.PACK_AB R55, R66, R64 ;  /* 0x000000404237723e */ /* 0x000fca00000010ff */
[----:B------:R-:W-:Y:S04]  /*a080*/  STS.128 [R84], R52 ;  /* 0x0000003454007388 */ /* 0x000fe80000000c00 */
[----:B------:R1:W-:Y:S01]  /*a090*/  STS.128 [R84+0x400], R16 ;  /* 0x0004001054007388 */ /* 0x0003e20000000c00 */
[----:B------:R-:W-:Y:S01]  /*a0a0*/  BAR.SYNC.DEFER_BLOCKING 0x0 ;  /* 0x0000000000007b1d */ /* 0x000fe20000010000 */
[----:B------:R-:W-:Y:S01]  /*a0b0*/  PRMT R38, R5, 0x7632, R38 ;  /* 0x0000763205267816 */ /* 0x000fe20000000026 */
[----:B-1----:R-:W-:-:S04]  /*a0c0*/  IMAD R19, R86, R79, RZ ;  /* 0x0000004f56137224 */ /* 0x002fc800078e02ff */
[----:B------:R1:W-:Y:S01]  /*a0d0*/  @P5 STG.E.U16 desc[UR20][R2.64], R4 ;  /* 0x0000000402005986 */ /* 0x0003e2000c101514 */
[----:B------:R-:W-:-:S03]  /*a0e0*/  ISETP.LT.AND P5, PT, R88, UR15, !P0 ;  /* 0x0000000f58007c0c */ /* 0x000fc6000c7a1270 */
[----:B------:R0:W-:Y:S01]  /*a0f0*/  @P3 STG.E.U16 desc[UR20][R72.64], R32 ;  /* 0x0000002048003986 */ /* 0x0001e2000c101514 */
[----:B------:R-:W-:-:S03]  /*a100*/  ISETP.LT.AND P3, PT, R87, UR15, !P0 ;  /* 0x0000000f57007c0c */ /* 0x000fc6000c761270 */
[----:B------:R-:W-:Y:S01]  /*a110*/  @P1 STG.E.U16 desc[UR20][R74.64], R5 ;  /* 0x000000054a001986 */ /* 0x000fe2000c101514 */
[----:B------:R-:W-:-:S03]  /*a120*/  ISETP.LT.AND P1, PT, R86, UR15, !P0 ;  /* 0x0000000f56007c0c */ /* 0x000fc6000c721270 */
[----:B------:R0:W-:Y:S01]  /*a130*/  @P6 STG.E.U16 desc[UR20][R76.64], R38 ;  /* 0x000000264c006986 */ /* 0x0001e2000c101514 */
[----:B------:R-:W-:-:S04]  /*a140*/  LEA R16, P6, R33, R78, 0x1 ;  /* 0x0000004e21107211 */ /* 0x000fc800078c08ff */
[----:B------:R-:W-:Y:S02]  /*a150*/  LEA.HI.X.SX32 R17, R33, R0, 0x1, P6 ;  /* 0x0000000021117211 */ /* 0x000fe400030f0eff */
[C---:B-1----:R-:W-:Y:S02]  /*a160*/  LEA R2, P6, R19.reuse, R78, 0x1 ;  /* 0x0000004e13027211 */ /* 0x042fe400078c08ff */
[----:B0-----:R-:W-:Y:S02]  /*a170*/  PRMT R32, R6, 0x7632, R32 ;  /* 0x0000763206207816 */ /* 0x001fe40000000020 */
[----:B------:R-:W-:Y:S01]  /*a180*/  LEA.HI.X.SX32 R3, R19, R0, 0x1, P6 ;  /* 0x0000000013037211 */ /* 0x000fe200030f0eff */
[----:B------:R-:W5:Y:S04]  /*a190*/  LDL.LU R38, [R1+0x54] ;  /* 0x0000540001267983 */ /* 0x000f680000300800 */
[----:B------:R-:W-:Y:S04]  /*a1a0*/  @P5 STG.E.U16 desc[UR20][R82.64], R6 ;  /* 0x0000000652005986 */ /* 0x000fe8000c101514 */
[----:B------:R-:W-:Y:S04]  /*a1b0*/  @P3 STG.E.U16 desc[UR20][R16.64], R32 ;  /* 0x0000002010003986 */ /* 0x000fe8000c101514 */
[----:B------:R0:W-:Y:S04]  /*a1c0*/  @P1 STG.E.U16 desc[UR20][R2.64], R7 ;  /* 0x0000000702001986 */ /* 0x0001e8000c101514 */
[----:B------:R-:W5:Y:S01]  /*a1d0*/  LDL.LU R37, [R1+0x50] ;  /* 0x0000500001257983 */ /* 0x000f620000300800 */
[----:B0-----:R-:W-:Y:S01]  /*a1e0*/  PRMT R3, R7, 0x7632, R3 ;  /* 0x0000763207037816 */ /* 0x001fe20000000003 */
[----:B--2---:R-:W-:-:S02]  /*a1f0*/  IMAD R33, R85, R79, RZ ;  /* 0x0000004f55217224 */ /* 0x004fc400078e02ff */
[----:B---3--:R-:W-:-:S03]  /*a200*/  IMAD R19, R81, R79, RZ ;  /* 0x0000004f51137224 */ /* 0x008fc600078e02ff */
[-C--:B------:R-:W-:Y:S02]  /*a210*/  LEA R4, P6, R33, R78.reuse, 0x1 ;  /* 0x0000004e21047211 */ /* 0x080fe400078c08ff */
[----:B------:R-:W-:Y:S02]  /*a220*/  LEA R18, P1, R19, R78, 0x1 ;  /* 0x0000004e13127211 */ /* 0x000fe400078208ff */
[-C--:B------:R-:W-:Y:S02]  /*a230*/  LEA.HI.X.SX32 R5, R33, R0.reuse, 0x1, P6 ;  /* 0x0000000021057211 */ /* 0x080fe400030f0eff */
[----:B------:R-:W-:Y:S02]  /*a240*/  LEA.HI.X.SX32 R19, R19, R0, 0x1, P1 ;  /* 0x0000000013137211 */ /* 0x000fe400008f0eff */
[----:B------:R-:W-:Y:S02]  /*a250*/  ISETP.LT.AND P5, PT, R85, UR15, !P0 ;  /* 0x0000000f55007c0c */ /* 0x000fe4000c7a1270 */
[----:B------:R-:W-:-:S02]  /*a260*/  ISETP.LT.AND P3, PT, R81, UR15, !P0 ;  /* 0x0000000f51007c0c */ /* 0x000fc4000c761270 */
[C---:B----4-:R-:W-:Y:S01]  /*a270*/  ISETP.LT.AND P6, PT, R35.reuse, UR15, !P0 ;  /* 0x0000000f23007c0c */ /* 0x050fe2000c7c1270 */
[----:B------:R-:W-:-:S08]  /*a280*/  IMAD R33, R35, R79, RZ ;  /* 0x0000004f23217224 */ /* 0x000fd000078e02ff */
[----:B------:R0:W-:Y:S01]  /*a290*/  @P5 STG.E.U16 desc[UR20][R4.64], R3 ;  /* 0x0000000304005986 */ /* 0x0001e2000c101514 */
[----:B------:R-:W-:-:S03]  /*a2a0*/  LEA R16, P5, R33, R78, 0x1 ;  /* 0x0000004e21107211 */ /* 0x000fc600078a08ff */
[----:B------:R1:W-:Y:S01]  /*a2b0*/  @P3 STG.E.U16 desc[UR20][R18.64], R20 ;  /* 0x0000001412003986 */ /* 0x0003e2000c101514 */
[----:B------:R-:W-:Y:S01]  /*a2c0*/  LEA.HI.X.SX32 R17, R33, R0, 0x1, P5 ;  /* 0x0000000021117211 */ /* 0x000fe200028f0eff */
[CC--:B-----5:R-:W-:Y:S01]  /*a2d0*/  IMAD R35, R36.reuse, R79.reuse, RZ ;  /* 0x0000004f24237224 */ /* 0x0e0fe200078e02ff */
[----:B------:R-:W-:Y:S02]  /*a2e0*/  ISETP.LT.AND P1, PT, R36, UR15, !P0 ;  /* 0x0000000f24007c0c */ /* 0x000fe4000c721270 */
[----:B------:R-:W2:Y:S04]  /*a2f0*/  LDL.LU R36, [R1+0x4c] ;  /* 0x00004c0001247983 */ /* 0x000ea80000300800 */
[----:B------:R-:W3:Y:S01]  /*a300*/  LDL.LU R32, [R1+0x48] ;  /* 0x0000480001207983 */ /* 0x000ee20000300800 */
[----:B------:R-:W-:Y:S01]  /*a310*/  LEA R2, P3, R35, R78, 0x1 ;  /* 0x0000004e23027211 */ /* 0x000fe200078608ff */
[----:B------:R-:W-:-:S03]  /*a320*/  IMAD R33, R34, R79, RZ ;  /* 0x0000004f22217224 */ /* 0x000fc600078e02ff */
[----:B0-----:R-:W-:Y:S02]  /*a330*/  LEA.HI.X.SX32 R3, R35, R0, 0x1, P3 ;  /* 0x0000000023037211 */ /* 0x001fe400018f0eff */
[----:B------:R-:W-:Y:S02]  /*a340*/  ISETP.LT.AND P3, PT, R34, UR15, !P0 ;  /* 0x0000000f22007c0c */ /* 0x000fe4000c761270 */
[----:B------:R-:W4:Y:S01]  /*a350*/  LDL.LU R34, [R1+0x44] ;  /* 0x0000440001227983 */ /* 0x000f220000300800 */
[----:B------:R-:W-:Y:S01]  /*a360*/  PRMT R5, R20, 0x7632, R5 ;  /* 0x0000763214057816 */ /* 0x000fe20000000005 */
[C---:B------:R-:W-:Y:S01]  /*a370*/  IMAD R7, R41.reuse, R79, RZ ;  /* 0x0000004f29077224 */ /* 0x040fe200078e02ff */
[----:B------:R-:W-:Y:S01]  /*a380*/  ISETP.LT.AND P5, PT, R41, UR15, !P0 ;  /* 0x0000000f29007c0c */ /* 0x000fe2000c7a1270 */
[----:B-1----:R-:W5:Y:S04]  /*a390*/  LDL.LU R20, [R1+0x40] ;  /* 0x0000400001147983 */ /* 0x002f680000300800 */
[----:B------:R0:W-:Y:S01]  /*a3a0*/  @P6 STG.E.U16 desc[UR20][R16.64], R5 ;  /* 0x0000000510006986 */ /* 0x0001e2000c101514 */
[----:B------:R-:W-:-:S03]  /*a3b0*/  LEA R4, P6, R7, R78, 0x1 ;  /* 0x0000004e07047211 */ /* 0x000fc600078c08ff */
[----:B------:R1:W-:Y:S01]  /*a3c0*/  @P1 STG.E.U16 desc[UR20][R2.64], R21 ;  /* 0x0000001502001986 */ /* 0x0003e2000c101514 */
[----:B------:R-:W-:Y:S01]  /*a3d0*/  LEA R6, P1, R33, R78, 0x1 ;  /* 0x0000004e21067211 */ /* 0x000fe200078208ff */
[C---:B------:R-:W-:Y:S02]  /*a3e0*/  IMAD R19, R40.reuse, R79, RZ ;  /* 0x0000004f28137224 */ /* 0x040fe400078e02ff */
[----:B------:R-:W5:Y:S01]  /*a3f0*/  LDL.LU R18, [R1+0x3c] ;  /* 0x00003c0001127983 */ /* 0x000f620000300800 */
[-C--:B0-----:R-:W-:Y:S02]  /*a400*/  LEA.HI.X.SX32 R5, R7, R0.reuse, 0x1, P6 ;  /* 0x0000000007057211 */ /* 0x081fe400030f0eff */
[----:B------:R-:W-:Y:S02]  /*a410*/  ISETP.LT.AND P6, PT, R40, UR15, !P0 ;  /* 0x0000000f28007c0c */ /* 0x000fe4000c7c1270 */
[----:B-1----:R-:W-:Y:S02]  /*a420*/  PRMT R3, R21, 0x7632, R3 ;  /* 0x0000763215037816 */ /* 0x002fe40000000003 */
[----:B------:R-:W-:-:S03]  /*a430*/  LEA.HI.X.SX32 R7, R33, R0, 0x1, P1 ;  /* 0x0000000021077211 */ /* 0x000fc600008f0eff */
[----:B------:R0:W-:Y:S01]  /*a440*/  @P5 STG.E.U16 desc[UR20][R4.64], R3 ;  /* 0x0000000304005986 */ /* 0x0001e2000c101514 */
[----:B------:R-:W-:-:S03]  /*a450*/  LEA R16, P5, R19, R78, 0x1 ;  /* 0x0000004e13107211 */ /* 0x000fc600078a08ff */
[----:B------:R1:W-:Y:S01]  /*a460*/  @P3 STG.E.U16 desc[UR20][R6.64], R22 ;  /* 0x0000001606003986 */ /* 0x0003e2000c101514 */
[----:B------:R-:W-:Y:S02]  /*a470*/  LEA.HI.X.SX32 R17, R19, R0, 0x1, P5 ;  /* 0x0000000013117211 */ /* 0x000fe400028f0eff */
[----:B0-----:R-:W-:-:S05]  /*a480*/  PRMT R5, R22, 0x7632, R5 ;  /* 0x0000763216057816 */ /* 0x001fca0000000005 */
[----:B------:R0:W-:Y:S01]  /*a490*/  @P6 STG.E.U16 desc[UR20][R16.64], R5 ;  /* 0x0000000510006986 */ /* 0x0001e2000c101514 */
[----:B-1----:R-:W-:Y:S01]  /*a4a0*/  PRMT R22, R12, 0x7632, R22 ;  /* 0x000076320c167816 */ /* 0x002fe20000000016 */
[C---:B------:R-:W-:Y:S01]  /*a4b0*/  IMAD R33, R38.reuse, R79, RZ ;  /* 0x0000004f26217224 */ /* 0x040fe200078e02ff */
[----:B------:R-:W-:-:S04]  /*a4c0*/  ISETP.LT.AND P1, PT, R38, UR15, !P0 ;  /* 0x0000000f26007c0c */ /* 0x000fc8000c721270 */
[----:B------:R-:W-:-:S04]  /*a4d0*/  LEA R2, P3, R33, R78, 0x1 ;  /* 0x0000004e21027211 */ /* 0x000fc800078608ff */
[----:B------:R-:W-:Y:S02]  /*a4e0*/  LEA.HI.X.SX32 R3, R33, R0, 0x1, P3 ;  /* 0x0000000021037211 */ /* 0x000fe400018f0eff */
[----:B------:R-:W5:Y:S01]  /*a4f0*/  LDL.LU R33, [R1+0x38] ;  /* 0x0000380001217983 */ /* 0x000f620000300800 */
[C---:B------:R-:W-:Y:S01]  /*a500*/  IMAD R19, R37.reuse, R79, RZ ;  /* 0x0000004f25137224 */ /* 0x040fe200078e02ff */
[----:B------:R-:W-:-:S04]  /*a510*/  ISETP.LT.AND P5, PT, R37, UR15, !P0 ;  /* 0x0000000f25007c0c */ /* 0x000fc8000c7a1270 */
[C---:B------:R-:W-:Y:S01]  /*a520*/  LEA R4, P6, R19.reuse, R78, 0x1 ;  /* 0x0000004e13047211 */ /* 0x040fe200078c08ff */
[----:B------:R1:W-:Y:S03]  /*a530*/  @P1 STG.E.U16 desc[UR20][R2.64], R23 ;  /* 0x0000001702001986 */ /* 0x0003e6000c101514 */
[----:B0-----:R-:W-:Y:S02]  /*a540*/  LEA.HI.X.SX32 R5, R19, R0, 0x1, P6 ;  /* 0x0000000013057211 */ /* 0x001fe400030f0eff */
[----:B-1----:R-:W-:-:S05]  /*a550*/  PRMT R3, R23, 0x7632, R3 ;  /* 0x0000763217037816 */ /* 0x002fca0000000003 */
[----:B------:R-:W-:Y:S01]  /*a560*/  @P5 STG.E.U16 desc[UR20][R4.64], R3 ;  /* 0x0000000304005986 */ /* 0x000fe2000c101514 */
[CC--:B--2---:R-:W-:Y:S01]  /*a570*/  IMAD R21, R36.reuse, R79.reuse, RZ ;  /* 0x0000004f24157224 */ /* 0x0c4fe200078e02ff */
[----:B------:R-:W-:Y:S02]  /*a580*/  ISETP.LT.AND P3, PT, R36, UR15, !P0 ;  /* 0x0000000f24007c0c */ /* 0x000fe4000c761270 */
[C---:B---3--:R-:W-:Y:S01]  /*a590*/  ISETP.LT.AND P6, PT, R32.reuse, UR15, !P0 ;  /* 0x0000000f20007c0c */ /* 0x048fe2000c7c1270 */
[-C--:B------:R-:W-:Y:S01]  /*a5a0*/  IMAD R19, R32, R79.reuse, RZ ;  /* 0x0000004f20137224 */ /* 0x080fe200078e02ff */
[C---:B------:R-:W-:Y:S01]  /*a5b0*/  LEA R6, P1, R21.reuse, R78, 0x1 ;  /* 0x0000004e15067211 */ /* 0x040fe200078208ff */
[----:B------:R-:W2:Y:S03]  /*a5c0*/  LDL.LU R32, [R1+0x34] ;  /* 0x0000340001207983 */ /* 0x000ea60000300800 */
[----:B------:R-:W-:Y:S01]  /*a5d0*/  LEA.HI.X.SX32 R7, R21, R0, 0x1, P1 ;  /* 0x0000000015077211 */ /* 0x000fe200008f0eff */
[----:B------:R-:W3:Y:S04]  /*a5e0*/  LDL.LU R35, [R1+0x30] ;  /* 0x0000300001237983 */ /* 0x000ee80000300800 */
[----:B------:R0:W-:Y:S01]  /*a5f0*/  @P3 STG.E.U16 desc[UR20][R6.64], R12 ;  /* 0x0000000c06003986 */ /* 0x0001e2000c101514 */
[C---:B----4-:R-:W-:Y:S01]  /*a600*/  IMAD R21, R34.reuse, R79, RZ ;  /* 0x0000004f22157224 */ /* 0x050fe200078e02ff */
[----:B------:R-:W-:-:S02]  /*a610*/  ISETP.LT.AND P1, PT, R34, UR15, !P0 ;  /* 0x0000000f22007c0c */ /* 0x000fc4000c721270 */
[-C--:B------:R-:W-:Y:S01]  /*a620*/  LEA R16, P5, R19, R78.reuse, 0x1 ;  /* 0x0000004e13107211 */ /* 0x080fe200078a08ff */
[----:B------:R-:W1:Y:S04]  /*a630*/  LDS.128 R4, [R80+UR9] ;  /* 0x0000000950047984 */ /* 0x000e680008000c00 */
[----:B0-----:R-:W4:Y:S04]  /*a640*/  LDL.LU R12, [R1+0x2c] ;  /* 0x00002c00010c7983 */ /* 0x001f280000300800 */
[----:B------:R-:W4:Y:S04]  /*a650*/  LDL.LU R37, [R1+0x28] ;  /* 0x0000280001257983 */ /* 0x000f280000300800 */
[----:B------:R-:W4:Y:S01]  /*a660*/  LDL.LU R34, [R1+0x24] ;  /* 0x0000240001227983 */ /* 0x000f220000300800 */
[----:B------:R-:W-:-:S02]  /*a670*/  LEA R2, P3, R21, R78, 0x1 ;  /* 0x0000004e15027211 */ /* 0x000fc400078608ff */
[-C--:B------:R-:W-:Y:S01]  /*a680*/  LEA.HI.X.SX32 R17, R19, R0.reuse, 0x1, P5 ;  /* 0x0000000013117211 */ /* 0x080fe200028f0eff */
[CC--:B-----5:R-:W-:Y:S01]  /*a690*/  IMAD R19, R20.reuse, R79.reuse, RZ ;  /* 0x0000004f14137224 */ /* 0x0e0fe200078e02ff */
[----:B------:R-:W-:Y:S01]  /*a6a0*/  ISETP.LT.AND P5, PT, R20, UR15, !P0 ;  /* 0x0000000f14007c0c */ /* 0x000fe2000c7a1270 */
[----:B------:R-:W5:Y:S01]  /*a6b0*/  LDL.LU R36, [R1+0x20] ;  /* 0x0000200001247983 */ /* 0x000f620000300800 */
[----:B------:R-:W-:Y:S01]  /*a6c0*/  LEA.HI.X.SX32 R3, R21, R0, 0x1, P3 ;  /* 0x0000000015037211 */ /* 0x000fe200018f0eff */
[C---:B------:R-:W-:Y:S01]  /*a6d0*/  IMAD R21, R18.reuse, R79, RZ ;  /* 0x0000004f12157224 */ /* 0x040fe200078e02ff */
[----:B------:R-:W-:Y:S01]  /*a6e0*/  ISETP.LT.AND P3, PT, R18, UR15, !P0 ;  /* 0x0000000f12007c0c */ /* 0x000fe2000c761270 */
[----:B------:R-:W-:Y:S01]  /*a6f0*/  @P6 STG.E.U16 desc[UR20][R16.64], R22 ;  /* 0x0000001610006986 */ /* 0x000fe2000c101514 */
[----:B------:R-:W-:-:S03]  /*a700*/  LEA R18, P6, R19, R78, 0x1 ;  /* 0x0000004e13127211 */ /* 0x000fc600078c08ff */
[----:B------:R0:W-:Y:S01]  /*a710*/  @P1 STG.E.U16 desc[UR20][R2.64], R13 ;  /* 0x0000000d02001986 */ /* 0x0001e2000c101514 */
[----:B------:R-:W-:Y:S02]  /*a720*/  LEA R20, P1, R21, R78, 0x1 ;  /* 0x0000004e15147211 */ /* 0x000fe400078208ff */
[-C--:B------:R-:W-:Y:S01]  /*a730*/  LEA.HI.X.SX32 R19, R19, R0.reuse, 0x1, P6 ;  /* 0x0000000013137211 */ /* 0x080fe200030f0eff */
[----:B------:R-:W1:Y:S01]  /*a740*/  LDS.128 R80, [R80+UR9+0x800] ;  /* 0x0008000950507984 */ /* 0x000e620008000c00 */
[----:B------:R-:W-:Y:S02]  /*a750*/  LEA.HI.X.SX32 R21, R21, R0, 0x1, P1 ;  /* 0x0000000015157211 */ /* 0x000fe400008f0eff */
[----:B0-----:R-:W-:-:S05]  /*a760*/  PRMT R3, R13, 0x7632, R3 ;  /* 0x000076320d037816 */ /* 0x001fca0000000003 */
[----:B------:R0:W-:Y:S04]  /*a770*/  @P5 STG.E.U16 desc[UR20][R18.64], R3 ;  /* 0x0000000312005986 */ /* 0x0001e8000c101514 */
[----:B------:R0:W-:Y:S01]  /*a780*/  @P3 STG.E.U16 desc[UR20][R20.64], R14 ;  /* 0x0000000e14003986 */ /* 0x0001e2000c101514 */
[----:B------:R-:W-:Y:S01]  /*a790*/  PRMT R22, R14, 0x7632, R22 ;  /* 0x000076320e167816 */ /* 0x000fe20000000016 */
[C---:B------:R-:W-:Y:S01]  /*a7a0*/  IMAD R23, R33.reuse, R79, RZ ;  /* 0x0000004f21177224 */ /* 0x040fe200078e02ff */
[----:B------:R-:W-:-:S04]  /*a7b0*/  ISETP.LT.AND P6, PT, R33, UR15, !P0 ;  /* 0x0000000f21007c0c */ /* 0x000fc8000c7c1270 */
[----:B------:R-:W-:-:S04]  /*a7c0*/  LEA R16, P5, R23, R78, 0x1 ;  /* 0x0000004e17107211 */ /* 0x000fc800078a08ff */
[----:B------:R-:W-:-:S05]  /*a7d0*/  LEA.HI.X.SX32 R17, R23, R0, 0x1, P5 ;  /* 0x0000000017117211 */ /* 0x000fca00028f0eff */
[----:B------:R0:W-:Y:S01]  /*a7e0*/  @P6 STG.E.U16 desc[UR20][R16.64], R22 ;  /* 0x0000001610006986 */ /* 0x0001e2000c101514 */
[CC--:B--2---:R-:W-:Y:S01]  /*a7f0*/  IMAD R33, R32.reuse, R79.reuse, RZ ;  /* 0x0000004f20217224 */ /* 0x0c4fe200078e02ff */
[----:B------:R-:W-:Y:S02]  /*a800*/  ISETP.LT.AND P1, PT, R32, UR15, !P0 ;  /* 0x0000000f20007c0c */ /* 0x000fe4000c721270 */
[----:B------:R-:W2:Y:S02]  /*a810*/  LDL.LU R32, [R1+0x1c] ;  /* 0x00001c0001207983 */ /* 0x000ea40000300800 */
[----:B------:R-:W-:Y:S01]  /*a820*/  LEA R2, P3, R33, R78, 0x1 ;  /* 0x0000004e21027211 */ /* 0x000fe200078608ff */
[CC--:B---3--:R-:W-:Y:S01]  /*a830*/  IMAD R13, R35.reuse, R79.reuse, RZ ;  /* 0x0000004f230d7224 */ /* 0x0c8fe200078e02ff */
[----:B------:R-:W-:Y:S02]  /*a840*/  ISETP.LT.AND P5, PT, R35, UR15, !P0 ;  /* 0x0000000f23007c0c */ /* 0x000fe4000c7a1270 */
[----:B0-----:R-:W-:Y:S01]  /*a850*/  LEA.HI.X.SX32 R3, R33, R0, 0x1, P3 ;  /* 0x0000000021037211 */ /* 0x001fe200018f0eff */
[----:B------:R-:W3:Y:S04]  /*a860*/  LDL.LU R35, [R1+0x18] ;  /* 0x0000180001237983 */ /* 0x000ee80000300800 */
[----:B------:R-:W3:Y:S01]  /*a870*/  LDL.LU R20, [R1+0x14] ;  /* 0x0000140001147983 */ /* 0x000ee20000300800 */
[----:B----4-:R-:W-:-:S03]  /*a880*/  IMAD R19, R12, R79, RZ ;  /* 0x0000004f0c137224 */ /* 0x010fc600078e02ff */
[----:B------:R0:W-:Y:S02]  /*a890*/  @P1 STG.E.U16 desc[UR20][R2.64], R15 ;  /* 0x0000000f02001986 */ /* 0x0001e4000c101514 */
[----:B------:R-:W-:Y:S01]  /*a8a0*/  LEA R18, P1, R19, R78, 0x1 ;  /* 0x0000004e13127211 */ /* 0x000fe200078208ff */
[----:B------:R-:W-:-:S03]  /*a8b0*/  IMAD R23, R34, R79, RZ ;  /* 0x0000004f22177224 */ /* 0x000fc600078e02ff */
[----:B------:R-:W-:Y:S02]  /*a8c0*/  LEA.HI.X.SX32 R19, R19, R0, 0x1, P1 ;  /* 0x0000000013137211 */ /* 0x000fe400008f0eff */
[----:B------:R-:W-:Y:S02]  /*a8d0*/  ISETP.LT.AND P1, PT, R34, UR15, !P0 ;  /* 0x0000000f22007c0c */ /* 0x000fe4000c721270 */
[----:B------:R-:W4:Y:S04]  /*a8e0*/  LDL.LU R34, [R1+0x10] ;  /* 0x0000100001227983 */ /* 0x000f280000300800 */
[----:B------:R-:W4:Y:S01]  /*a8f0*/  LDL.LU R22, [R1+0xc] ;  /* 0x00000c0001167983 */ /* 0x000f220000300800 */
[----:B------:R-:W-:Y:S02]  /*a900*/  ISETP.LT.AND P3, PT, R12, UR15, !P0 ;  /* 0x0000000f0c007c0c */ /* 0x000fe4000c761270 */
[----:B------:R-:W-:Y:S01]  /*a910*/  LEA R12, P6, R13, R78, 0x1 ;  /* 0x0000004e0d0c7211 */ /* 0x000fe200078c08ff */
[----:B------:R-:W-:Y:S01]  /*a920*/  IMAD R21, R37, R79, RZ ;  /* 0x0000004f25157224 */ /* 0x000fe200078e02ff */
[----:B0-----:R-:W-:Y:S01]  /*a930*/  PRMT R3, R15, 0x7632, R3 ;  /* 0x000076320f037816 */ /* 0x001fe20000000003 */
[----:B------:R-:W4:Y:S01]  /*a940*/  LDL.LU R33, [R1+0x100] ;  /* 0x0001000001217983 */ /* 0x000f220000300800 */
[----:B------:R-:W-:-:S02]  /*a950*/  LEA.HI.X.SX32 R13, R13, R0, 0x1, P6 ;  /* 0x000000000d0d7211 */ /* 0x000fc400030f0eff */
[----:B------:R-:W-:-:S03]  /*a960*/  ISETP.LT.AND P6, PT, R37, UR15, !P0 ;  /* 0x0000000f25007c0c */ /* 0x000fc6000c7c1270 */
[----:B------:R0:W-:Y:S01]  /*a970*/  @P5 STG.E.U16 desc[UR20][R12.64], R3 ;  /* 0x000000030c005986 */ /* 0x0001e2000c101514 */
[----:B------:R-:W-:-:S03]  /*a980*/  LEA R16, P5, R21, R78, 0x1 ;  /* 0x0000004e15107211 */ /* 0x000fc600078a08ff */
[----:B-1----:R-:W-:Y:S01]  /*a990*/  @P3 STG.E.U16 desc[UR20][R18.64], R4 ;  /* 0x0000000412003986 */ /* 0x002fe2000c101514 */
[----:B------:R-:W-:Y:S01]  /*a9a0*/  LEA R2, P3, R23, R78, 0x1 ;  /* 0x0000004e17027211 */ /* 0x000fe200078608ff */
[C---:B-----5:R-:W-:Y:S01]  /*a9b0*/  IMAD R15, R36.reuse, R79, RZ ;  /* 0x0000004f240f7224 */ /* 0x060fe200078e02ff */
[-C--:B------:R-:W-:Y:S02]  /*a9c0*/  LEA.HI.X.SX32 R17, R21, R0.reuse, 0x1, P5 ;  /* 0x0000000015117211 */ /* 0x080fe400028f0eff */
[----:B------:R-:W-:Y:S02]  /*a9d0*/  ISETP.LT.AND P5, PT, R36, UR15, !P0 ;  /* 0x0000000f24007c0c */ /* 0x000fe4000c7a1270 */
[----:B0-----:R-:W-:Y:S02]  /*a9e0*/  PRMT R13, R4, 0x7632, R13 ;  /* 0x00007632040d7816 */ /* 0x001fe4000000000d */
[----:B------:R-:W-:-:S03]  /*a9f0*/  LEA.HI.X.SX32 R3, R23, R0, 0x1, P3 ;  /* 0x0000000017037211 */ /* 0x000fc600018f0eff */
[----:B------:R0:W-:Y:S01]  /*aa00*/  @P6 STG.E.U16 desc[UR20][R16.64], R13 ;  /* 0x0000000d10006986 */ /* 0x0001e2000c101514 */
[----:B------:R-:W-:-:S03]  /*aa10*/  LEA R12, P6, R15, R78, 0x1 ;  /* 0x0000004e0f0c7211 */ /* 0x000fc600078c08ff */
[----:B------:R1:W-:Y:S01]  /*aa20*/  @P1 STG.E.U16 desc[UR20][R2.64], R5 ;  /* 0x0000000502001986 */ /* 0x0003e2000c101514 */
[----:B0-----:R-:W-:Y:S02]  /*aa30*/  LEA.HI.X.SX32 R13, R15, R0, 0x1, P6 ;  /* 0x000000000f0d7211 */ /* 0x001fe400030f0eff */
[----:B-1----:R-:W-:-:S05]  /*aa40*/  PRMT R3, R5, 0x7632, R3 ;  /* 0x0000763205037816 */ /* 0x002fca0000000003 */
[----:B------:R0:W-:Y:S01]  /*aa50*/  @P5 STG.E.U16 desc[UR20][R12.64], R3 ;  /* 0x000000030c005986 */ /* 0x0001e2000c101514 */
[----:B------:R-:W-:Y:S01]  /*aa60*/  PRMT R18, R6, 0x7632, R18 ;  /* 0x0000763206127816 */ /* 0x000fe20000000012 */
[CC--:B--2---:R-:W-:Y:S01]  /*aa70*/  IMAD R21, R32.reuse, R79.reuse, RZ ;  /* 0x0000004f20157224 */ /* 0x0c4fe200078e02ff */
[----:B------:R-:W-:Y:S02]  /*aa80*/  ISETP.LT.AND P3, PT, R32, UR15, !P0 ;  /* 0x0000000f20007c0c */ /* 0x000fe4000c761270 */
[----:B------:R-:W2:Y:S02]  /*aa90*/  LDL.LU R32, [R1+0xfc] ;  /* 0x0000fc0001207983 */ /* 0x000ea40000300800 */
[----:B------:R-:W-:Y:S01]  /*aaa0*/  LEA R14, P1, R21, R78, 0x1 ;  /* 0x0000004e150e7211 */ /* 0x000fe200078208ff */
[CC--:B---3--:R-:W-:Y:S01]  /*aab0*/  IMAD R19, R35.reuse, R79.reuse, RZ ;  /* 0x0000004f23137224 */ /* 0x0c8fe200078e02ff */
[----:B------:R-:W-:Y:S01]  /*aac0*/  ISETP.LT.AND P6, PT, R35, UR15, !P0 ;  /* 0x0000000f23007c0c */ /* 0x000fe2000c7c1270 */
[----:B------:R-:W3:Y:S01]  /*aad0*/  LDL.LU R23, [R1+0xf8] ;  /* 0x0000f80001177983 */ /* 0x000ee20000300800 */
[----:B------:R-:W-:Y:S01]  /*aae0*/  LEA.HI.X.SX32 R15, R21, R0, 0x1, P1 ;  /* 0x00000000150f7211 */ /* 0x000fe200008f0eff */
[----:B------:R-:W-:Y:S01]  /*aaf0*/  IMAD R21, R20, R79, RZ ;  /* 0x0000004f14157224 */ /* 0x000fe200078e02ff */
[----:B------:R-:W-:-:S03]  /*ab00*/  LEA R16, P5, R19, R78, 0x1 ;  /* 0x0000004e13107211 */ /* 0x000fc600078a08ff */
[----:B------:R-:W-:Y:S01]  /*ab10*/  @P3 STG.E.U16 desc[UR20][R14.64], R6 ;  /* 0x000000060e003986 */ /* 0x000fe2000c101514 */
[----:B------:R-:W-:Y:S02]  /*ab20*/  LEA R2, P3, R21, R78, 0x1 ;  /* 0x0000004e15027211 */ /* 0x000fe400078608ff */
[-C--:B------:R-:W-:Y:S02]  /*ab30*/  LEA.HI.X.SX32 R17, R19, R0.reuse, 0x1, P5 ;  /* 0x0000000013117211 */ /* 0x080fe400028f0eff */
[----:B------:R-:W-:Y:S02]  /*ab40*/  ISETP.LT.AND P1, PT, R20, UR15, !P0 ;  /* 0x0000000f14007c0c */ /* 0x000fe4000c721270 */
[----:B------:R-:W5:Y:S01]  /*ab50*/  LDL.LU R20, [R1+0xf4] ;  /* 0x0000f40001147983 */ /* 0x000f620000300800 */
[----:B0-----:R-:W-:-:S03]  /*ab60*/  LEA.HI.X.SX32 R3, R21, R0, 0x1, P3 ;  /* 0x0000000015037211 */ /* 0x001fc600018f0eff */
[----:B------:R0:W-:Y:S01]  /*ab70*/  @P6 STG.E.U16 desc[UR20][R16.64], R18 ;  /* 0x0000001210006986 */ /* 0x0001e2000c101514 */
[CC--:B----4-:R-:W-:Y:S01]  /*ab80*/  IMAD R13, R22.reuse, R79.reuse, RZ ;  /* 0x0000004f160d7224 */ /* 0x0d0fe200078e02ff */
[----:B------:R-:W-:Y:S02]  /*ab90*/  ISETP.LT.AND P3, PT, R22, UR15, !P0 ;  /* 0x0000000f16007c0c */ /* 0x000fe4000c761270 */
[----:B------:R-:W4:Y:S04]  /*aba0*/  LDL.LU R22, [R1+0xf0] ;  /* 0x0000f00001167983 */ /* 0x000f280000300800 */
[----:B0-----:R-:W2:Y:S01]  /*abb0*/  LDL.LU R16, [R1+0xec] ;  /* 0x0000ec0001107983 */ /* 0x001ea20000300800 */
[C---:B------:R-:W-:Y:S01]  /*abc0*/  IMAD R5, R34.reuse, R79, RZ ;  /* 0x0000004f22057224 */ /* 0x040fe200078e02ff */
[----:B------:R-:W-:-:S02]  /*abd0*/  ISETP.LT.AND P5, PT, R34, UR15, !P0 ;  /* 0x0000000f22007c0c */ /* 0x000fc4000c7a1270 */
[----:B------:R0:W-:Y:S02]  /*abe0*/  @P1 STG.E.U16 desc[UR20][R2.64], R7 ;  /* 0x0000000702001986 */ /* 0x0001e4000c101514 */
[----:B------:R-:W-:Y:S01]  /*abf0*/  LEA R4, P6, R5, R78, 0x1 ;  /* 0x0000004e05047211 */ /* 0x000fe200078c08ff */
[----:B------:R-:W-:Y:S01]  /*ac00*/  IMAD R15, R79, 0x2, R13 ;  /* 0x000000024f0f7824 */ /* 0x000fe200078e020d */
[----:B------:R-:W3:Y:S02]  /*ac10*/  LDL.LU R21, [R1+0xe8] ;  /* 0x0000e80001157983 */ /* 0x000ee40000300800 */
[----:B------:R-:W-:Y:S02]  /*ac20*/  LEA.HI.X.SX32 R5, R5, R0, 0x1, P6 ;  /* 0x0000000005057211 */ /* 0x000fe400030f0eff */
[----:B0-----:R-:W-:Y:S01]  /*ac30*/  PRMT R3, R7, 0x7632, R3 ;  /* 0x0000763207037816 */ /* 0x001fe20000000003 */
[----:B------:R-:W-:Y:S01]  /*ac40*/  IMAD R17, R79, 0x2, R15 ;  /* 0x000000024f117824 */ /* 0x000fe200078e020f */
[-C--:B------:R-:W-:Y:S01]  /*ac50*/  LEA R12, P1, R13, R78.reuse, 0x1 ;  /* 0x0000004e0d0c7211 */ /* 0x080fe200078208ff */
[----:B------:R-:W4:Y:S04]  /*ac60*/  LDL.LU R19, [R1+0xe4] ;  /* 0x0000e40001137983 */ /* 0x000f280000300800 */
[----:B------:R0:W-:Y:S01]  /*ac70*/  @P5 STG.E.U16 desc[UR20][R4.64], R3 ;  /* 0x0000000304005986 */ /* 0x0001e2000c101514 */
[----:B------:R-:W-:Y:S01]  /*ac80*/  LEA R14, P5, R15, R78, 0x1 ;  /* 0x0000004e0f0e7211 */ /* 0x000fe200078a08ff */
[----:B------:R-:W-:-:S03]  /*ac90*/  IMAD R7, R79, 0x2, R17 ;  /* 0x000000024f077824 */ /* 0x000fc600078e0211 */
[----:B------:R-:W-:Y:S02]  /*aca0*/  LEA.HI.X.SX32 R15, R15, R0, 0x1, P5 ;  /* 0x000000000f0f7211 */ /* 0x000fe400028f0eff */
[----:B------:R-:W-:Y:S02]  /*acb0*/  LEA R2, P5, R17, R78, 0x1 ;  /* 0x0000004e11027211 */ /* 0x000fe400078a08ff */
[-C--:B------:R-:W-:Y:S02]  /*acc0*/  LEA.HI.X.SX32 R13, R13, R0.reuse, 0x1, P1 ;  /* 0x000000000d0d7211 */ /* 0x080fe400008f0eff */
[----:B0-----:R-:W-:Y:S02]  /*acd0*/  PRMT R5, R24, 0x7632, R5 ;  /* 0x0000763218057816 */ /* 0x001fe40000000005 */
[----:B------:R-:W-:Y:S01]  /*ace0*/  LEA.HI.X.SX32 R3, R17, R0, 0x1, P5 ;  /* 0x0000000011037211 */ /* 0x000fe200028f0eff */
[----:B------:R-:W-:Y:S01]  /*acf0*/  IMAD R17, R79, 0x2, R7 ;  /* 0x000000024f117824 */ /* 0x000fe200078e0207 */
[C---:B------:R-:W-:Y:S01]  /*ad00*/  LEA R4, P5, R7.reuse, R78, 0x1 ;  /* 0x0000004e07047211 */ /* 0x040fe200078a08ff */
[----:B------:R-:W-:Y:S04]  /*ad10*/  @P3 STG.E.U16 desc[UR20][R12.64], R24 ;  /* 0x000000180c003986 */ /* 0x000fe8000c101514 */
[----:B------:R0:W-:Y:S02]  /*ad20*/  @P4 STG.E.U16 desc[UR20][R14.64], R5 ;  /* 0x000000050e004986 */ /* 0x0001e4000c101514 */
[----:B0-----:R-:W-:-:S02]  /*ad30*/  LEA.HI.X.SX32 R5, R7, R0, 0x1, P5 ;  /* 0x0000000007057211 */ /* 0x001fc400028f0eff */
[----:B------:R-:W-:-:S04]  /*ad40*/  LEA R6, P5, R17, R78, 0x1 ;  /* 0x0000004e11067211 */ /* 0x000fc800078a08ff */
[----:B------:R-:W-:Y:S02]  /*ad50*/  LEA.HI.X.SX32 R7, R17, R0, 0x1, P5 ;  /* 0x0000000011077211 */ /* 0x000fe400028f0eff */
[----:B-----5:R-:W-:Y:S02]  /*ad60*/  ISETP.LT.AND P4, PT, R20, UR15, !P0 ;  /* 0x0000000f14007c0c */ /* 0x020fe4000c781270 */
[----:B------:R-:W5:Y:S04]  /*ad70*/  LDL.LU R20, [R1+0xe0] ;  /* 0x0000e00001147983 */ /* 0x000f680000300800 */
[----:B------:R-:W5:Y:S01]  /*ad80*/  LDL.LU R18, [R1+0xdc] ;  /* 0x0000dc0001127983 */ /* 0x000f620000300800 */
[----:B--2---:R-:W-:-:S03]  /*ad90*/  ISETP.LT.AND P5, PT, R16, UR15, !P0 ;  /* 0x0000000f10007c0c */ /* 0x004fc6000c7a1270 */
[----:B------:R-:W2:Y:S04]  /*ada0*/  LDL.LU R16, [R1+0xd8] ;  /* 0x0000d80001107983 */ /* 0x000ea80000300800 */
[----:B------:R-:W2:Y:S01]  /*adb0*/  LDL.LU R14, [R1+0xd4] ;  /* 0x0000d400010e7983 */ /* 0x000ea20000300800 */
[----:B------:R-:W-:Y:S01]  /*adc0*/  ISETP.LT.AND P6, PT, R33, UR15, !P0 ;  /* 0x0000000f21007c0c */ /* 0x000fe2000c7c1270 */
[C---:B------:R-:W-:Y:S02]  /*add0*/  IMAD R13, R79.reuse, 0x2, R17 ;  /* 0x000000024f0d7824 */ /* 0x040fe400078e0211 */
[----:B------:R0:W-:Y:S01]  /*ade0*/  @P2 STG.E.U16 desc[UR20][R2.64], R25 ;  /* 0x0000001902002986 */ /* 0x0001e2000c101514 */
[----:B------:R-:W-:Y:S01]  /*adf0*/  ISETP.LT.AND P1, PT, R32, UR15, !P0 ;  /* 0x0000000f20007c0c */ /* 0x000fe2000c721270 */
[----:B------:R-:W-:Y:S01]  /*ae00*/  IMAD R15, R79, 0x2, R13 ;  /* 0x000000024f0f7824 */ /* 0x000fe200078e020d */
[----:B---3--:R-:W-:-:S02]  /*ae10*/  ISETP.LT.AND P3, PT, R23, UR15, !P0 ;  /* 0x0000000f17007c0c */ /* 0x008fc4000c761270 */
[----:B0-----:R-:W-:-:S05]  /*ae20*/  PRMT R3, R25, 0x7632, R3 ;  /* 0x0000763219037816 */ /* 0x001fca0000000003 */
[----:B------:R0:W-:Y:S01]  /*ae30*/  @P6 STG.E.U16 desc[UR20][R4.64], R3 ;  /* 0x0000000304006986 */ /* 0x0001e2000c101514 */
[----:B------:R-:W-:Y:S01]  /*ae40*/  LEA R12, P6, R13, R78, 0x1 ;  /* 0x0000004e0d0c7211 */ /* 0x000fe200078c08ff */
[----:B------:R-:W-:-:S03]  /*ae50*/  IMAD R17, R79, 0x2, R15 ;  /* 0x000000024f117824 */ /* 0x000fc600078e020f */
[----:B------:R-:W-:Y:S02]  /*ae60*/  LEA.HI.X.SX32 R13, R13, R0, 0x1, P6 ;  /* 0x000000000d0d7211 */ /* 0x000fe400030f0eff */
[C---:B------:R-:W-:Y:S02]  /*ae70*/  LEA R2, P6, R15.reuse, R78, 0x1 ;  /* 0x0000004e0f027211 */ /* 0x040fe400078c08ff */
[----:B----4-:R-:W-:Y:S02]  /*ae80*/  ISETP.LT.AND P2, PT, R22, UR15, !P0 ;  /* 0x0000000f16007c0c */ /* 0x010fe4000c741270 */
[----:B0-----:R-:W-:Y:S02]  /*ae90*/  PRMT R5, R26, 0x7632, R5 ;  /* 0x000076321a057816 */ /* 0x001fe40000000005 */
[----:B------:R-:W-:Y:S01]  /*aea0*/  LEA.HI.X.SX32 R3, R15, R0, 0x1, P6 ;  /* 0x000000000f037211 */ /* 0x000fe200030f0eff */
[----:B------:R-:W-:Y:S01]  /*aeb0*/  IMAD R15, R79, 0x2, R17 ;  /* 0x000000024f0f7824 */ /* 0x000fe200078e0211 */
[----:B------:R-:W-:Y:S01]  /*aec0*/  LEA R4, P6, R17, R78, 0x1 ;  /* 0x0000004e11047211 */ /* 0x000fe200078c08ff */
[----:B------:R-:W-:Y:S01]  /*aed0*/  @P1 STG.E.U16 desc[UR20][R6.64], R26 ;  /* 0x0000001a06001986 */ /* 0x000fe2000c101514 */
[----:B------:R-:W-:-:S03]  /*aee0*/  ISETP.LT.AND P1, PT, R21, UR15, !P0 ;  /* 0x0000000f15007c0c */ /* 0x000fc6000c721270 */
[----:B------:R0:W-:Y:S01]  /*aef0*/  @P3 STG.E.U16 desc[UR20][R12.64], R5 ;  /* 0x000000050c003986 */ /* 0x0001e2000c101514 */
[----:B------:R-:W-:-:S03]  /*af00*/  ISETP.LT.AND P3, PT, R19, UR15, !P0 ;  /* 0x0000000f13007c0c */ /* 0x000fc6000c761270 */
[----:B------:R-:W3:Y:S04]  /*af10*/  LDL.LU R21, [R1+0xd0] ;  /* 0x0000d00001157983 */ /* 0x000ee80000300800 */
[----:B------:R-:W4:Y:S01]  /*af20*/  LDL.LU R19, [R1+0xcc] ;  /* 0x0000cc0001137983 */ /* 0x000f220000300800 */
[----:B0-----:R-:W-:Y:S01]  /*af30*/  LEA.HI.X.SX32 R5, R17, R0, 0x1, P6 ;  /* 0x0000000011057211 */ /* 0x001fe200030f0eff */
[----:B------:R-:W-:Y:S01]  /*af40*/  IMAD R17, R79, 0x2, R15 ;  /* 0x000000024f117824 */ /* 0x000fe200078e020f */
[----:B------:R-:W-:Y:S02]  /*af50*/  LEA R6, P6, R15, R78, 0x1 ;  /* 0x0000004e0f067211 */ /* 0x000fe400078c08ff */
[----:B------:R-:W-:Y:S02]  /*af60*/  PRMT R13, R27, 0x7632, R13 ;  /* 0x000076321b0d7816 */ /* 0x000fe4000000000d */
[----:B------:R-:W-:-:S02]  /*af70*/  LEA.HI.X.SX32 R7, R15, R0, 0x1, P6 ;  /* 0x000000000f077211 */ /* 0x000fc400030f0eff */
[C---:B------:R-:W-:Y:S01]  /*af80*/  LEA R12, P6, R17.reuse, R78, 0x1 ;  /* 0x0000004e110c7211 */ /* 0x040fe200078c08ff */
[----:B------:R-:W-:Y:S04]  /*af90*/  @P4 STG.E.U16 desc[UR20][R2.64], R27 ;  /* 0x0000001b02004986 */ /* 0x000fe8000c101514 */
[----:B------:R0:W-:Y:S04]  /*afa0*/  @P2 STG.E.U16 desc[UR20][R4.64], R13 ;  /* 0x0000000d04002986 */ /* 0x0001e8000c101514 */
[----:B------:R-:W-:Y:S01]  /*afb0*/  @P5 STG.E.U16 desc[UR20][R6.64], R8 ;  /* 0x0000000806005986 */ /* 0x000fe2000c101514 */
[----:B0-----:R-:W-:-:S02]  /*afc0*/  LEA.HI.X.SX32 R13, R17, R0, 0x1, P6 ;  /* 0x00000000110d7211 */ /* 0x001fc400030f0eff */
[----:B------:R-:W-:-:S05]  /*afd0*/  PRMT R5, R8, 0x7632, R5 ;  /* 0x0000763208057816 */ /* 0x000fca0000000005 */
[----:B------:R0:W-:Y:S01]  /*afe0*/  @P1 STG.E.U16 desc[UR20][R12.64], R5 ;  /* 0x000000050c001986 */ /* 0x0001e2000c101514 */
[----:B-----5:R-:W-:Y:S02]  /*aff0*/  ISETP.LT.AND P4, PT, R20, UR15, !P0 ;  /* 0x0000000f14007c0c */ /* 0x020fe4000c781270 */
[----:B------:R-:W-:Y:S02]  /*b000*/  ISETP.LT.AND P2, PT, R18, UR15, !P0 ;  /* 0x0000000f12007c0c */ /* 0x000fe4000c741270 */
[----:B------:R-:W5:Y:S04]  /*b010*/  LDL.LU R18, [R1+0xc0] ;  /* 0x0000c00001127983 */ /* 0x000f680000300800 */
[----:B------:R-:W5:Y:S01]  /*b020*/  LDL.LU R20, [R1+0xbc] ;  /* 0x0000bc0001147983 */ /* 0x000f620000300800 */
[----:B--2---:R-:W-:-:S03]  /*b030*/  ISETP.LT.AND P5, PT, R16, UR15, !P0 ;  /* 0x0000000f10007c0c */ /* 0x004fc6000c7a1270 */
[----:B------:R-:W2:Y:S01]  /*b040*/  LDL.LU R16, [R1+0xb8] ;  /* 0x0000b80001107983 */ /* 0x000ea20000300800 */
[----:B------:R-:W-:-:S03]  /*b050*/  ISETP.LT.AND P1, PT, R14, UR15, !P0 ;  /* 0x0000000f0e007c0c */ /* 0x000fc6000c721270 */
[----:B------:R-:W2:Y:S01]  /*b060*/  LDL.LU R14, [R1+0xb4] ;  /* 0x0000b400010e7983 */ /* 0x000ea20000300800 */
[----:B------:R-:W-:-:S04]  /*b070*/  IMAD R15, R79, 0x2, R17 ;  /* 0x000000024f0f7824 */ /* 0x000fc800078e0211 */
[----:B------:R-:W-:Y:S01]  /*b080*/  IMAD R17, R79, 0x2, R15 ;  /* 0x000000024f117824 */ /* 0x000fe200078e020f */
[----:B------:R-:W-:-:S04]  /*b090*/  LEA R2, P6, R15, R78, 0x1 ;  /* 0x0000004e0f027211 */ /* 0x000fc800078c08ff */
[----:B------:R-:W-:Y:S01]  /*b0a0*/  LEA.HI.X.SX32 R3, R15, R0, 0x1, P6 ;  /* 0x000000000f037211 */ /* 0x000fe200030f0eff */
[----:B------:R-:W-:Y:S01]  /*b0b0*/  IMAD R15, R79, 0x2, R17 ;  /* 0x000000024f0f7824 */ /* 0x000fe200078e0211 */
[----:B------:R-:W-:-:S04]  /*b0c0*/  LEA R4, P6, R17, R78, 0x1 ;  /* 0x0000004e11047211 */ /* 0x000fc800078c08ff */
[----:B0-----:R-:W-:Y:S01]  /*b0d0*/  LEA.HI.X.SX32 R5, R17, R0, 0x1, P6 ;  /* 0x0000000011057211 */ /* 0x001fe200030f0eff */
[----:B------:R-:W-:Y:S01]  /*b0e0*/  IMAD R17, R79, 0x2, R15 ;  /* 0x000000024f117824 */ /* 0x000fe200078e020f */
[----:B------:R-:W-:Y:S01]  /*b0f0*/  LEA R6, P6, R15, R78, 0x1 ;  /* 0x0000004e0f067211 */ /* 0x000fe200078c08ff */
[----:B------:R0:W-:Y:S01]  /*b100*/  @P3 STG.E.U16 desc[UR20][R2.64], R9 ;  /* 0x0000000902003986 */ /* 0x0001e2000c101514 */
[----:B------:R-:W-:Y:S02]  /*b110*/  PRMT R8, R9, 0x7632, R8 ;  /* 0x0000763209087816 */ /* 0x000fe40000000008 */
[----:B------:R-:W-:Y:S02]  /*b120*/  LEA.HI.X.SX32 R7, R15, R0, 0x1, P6 ;  /* 0x000000000f077211 */ /* 0x000fe400030f0eff */
[----:B------:R-:W-:Y:S01]  /*b130*/  LEA R12, P6, R17, R78, 0x1 ;  /* 0x0000004e110c7211 */ /* 0x000fe200078c08ff */
[----:B------:R1:W-:Y:S01]  /*b140*/  @P4 STG.E.U16 desc[UR20][R4.64], R8 ;  /* 0x0000000804004986 */ /* 0x0003e2000c101514 */
[----:B0-----:R-:W-:-:S02]  /*b150*/  IMAD R3, R79, 0x2, R17 ;  /* 0x000000024f037824 */ /* 0x001fc400078e0211 */
[----:B------:R-:W-:Y:S02]  /*b160*/  LEA.HI.X.SX32 R13, R17, R0, 0x1, P6 ;  /* 0x00000000110d7211 */ /* 0x000fe400030f0eff */
[----:B------:R-:W-:Y:S01]  /*b170*/  IMAD R9, R79, 0x2, R3 ;  /* 0x000000024f097824 */ /* 0x000fe200078e0203 */
[C---:B------:R-:W-:Y:S02]  /*b180*/  LEA R2, P6, R3.reuse, R78, 0x1 ;  /* 0x0000004e03027211 */ /* 0x040fe400078c08ff */
[----:B-1----:R-:W-:Y:S02]  /*b190*/  PRMT R5, R10, 0x7632, R5 ;  /* 0x000076320a057816 */ /* 0x002fe40000000005 */
[----:B------:R-:W-:Y:S02]  /*b1a0*/  LEA.HI.X.SX32 R3, R3, R0, 0x1, P6 ;  /* 0x0000000003037211 */ /* 0x000fe400030f0eff */
[----:B---3--:R-:W-:Y:S02]  /*b1b0*/  ISETP.LT.AND P3, PT, R21, UR15, !P0 ;  /* 0x0000000f15007c0c */ /* 0x008fe4000c761270 */
[----:B----4-:R-:W-:-:S02]  /*b1c0*/  ISETP.LT.AND P4, PT, R19, UR15, !P0 ;  /* 0x0000000f13007c0c */ /* 0x010fc4000c781270 */
[----:B------:R-:W3:Y:S01]  /*b1d0*/  LDL.LU R19, [R1+0xb0] ;  /* 0x0000b00001137983 */ /* 0x000ee20000300800 */
[----:B------:R-:W-:-:S03]  /*b1e0*/  LEA R4, P6, R9, R78, 0x1 ;  /* 0x0000004e09047211 */ /* 0x000fc600078c08ff */
[----:B------:R0:W-:Y:S04]  /*b1f0*/  @P2 STG.E.U16 desc[UR20][R6.64], R10 ;  /* 0x0000000a06002986 */ /* 0x0001e8000c101514 */
[----:B------:R1:W-:Y:S04]  /*b200*/  @P5 STG.E.U16 desc[UR20][R12.64], R5 ;  /* 0x000000050c005986 */ /* 0x0003e8000c101514 */
[----:B------:R-:W-:Y:S01]  /*b210*/  @P1 STG.E.U16 desc[UR20][R2.64], R11 ;  /* 0x0000000b02001986 */ /* 0x000fe2000c101514 */
[----:B0-----:R-:W-:Y:S02]  /*b220*/  PRMT R10, R11, 0x7632, R10 ;  /* 0x000076320b0a7816 */ /* 0x001fe4000000000a */
[----:B-1----:R-:W-:-:S05]  /*b230*/  LEA.HI.X.SX32 R5, R9, R0, 0x1, P6 ;  /* 0x0000000009057211 */ /* 0x002fca00030f0eff */
[----:B------:R0:W-:Y:S01]  /*b240*/  @P3 STG.E.U16 desc[UR20][R4.64], R10 ;  /* 0x0000000a04003986 */ /* 0x0001e2000c101514 */
[----:B-----5:R-:W-:-:S03]  /*b250*/  ISETP.LT.AND P2, PT, R18, UR15, !P0 ;  /* 0x0000000f12007c0c */ /* 0x020fc6000c741270 */
[----:B------:R-:W4:Y:S04]  /*b260*/  LDL.LU R18, [R1+0xac] ;  /* 0x0000ac0001127983 */ /* 0x000f280000300800 */
[----:B------:R-:W5:Y:S01]  /*b270*/  LDL.LU R17, [R1+0xa8] ;  /* 0x0000a80001117983 */ /* 0x000f620000300800 */
[----:B--2---:R-:W-:-:S03]  /*b280*/  ISETP.LT.AND P1, PT, R16, UR15, !P0 ;  /* 0x0000000f10007c0c */ /* 0x004fc6000c721270 */
[----:B------:R-:W2:Y:S01]  /*b290*/  LDL.LU R16, [R1+0xa4] ;  /* 0x0000a40001107983 */ /* 0x000ea20000300800 */
[----:B------:R-:W-:-:S03]  /*b2a0*/  ISETP.LT.AND P3, PT, R14, UR15, !P0 ;  /* 0x0000000f0e007c0c */ /* 0x000fc6000c761270 */
[----:B------:R-:W5:Y:S04]  /*b2b0*/  LDL.LU R15, [R1+0xa0] ;  /* 0x0000a000010f7983 */ /* 0x000f680000300800 */
[----:B------:R-:W5:Y:S01]  /*b2c0*/  LDL.LU R14, [R1+0x9c] ;  /* 0x00009c00010e7983 */ /* 0x000f620000300800 */
[C---:B------:R-:W-:Y:S01]  /*b2d0*/  IMAD R7, R79.reuse, 0x2, R9 ;  /* 0x000000024f077824 */ /* 0x040fe200078e0209 */
[----:B0-----:R-:W-:Y:S02]  /*b2e0*/  PRMT R5, R28, 0x7632, R5 ;  /* 0x000076321c057816 */ /* 0x001fe40000000005 */
[----:B------:R-:W-:Y:S01]  /*b2f0*/  ISETP.LT.AND P5, PT, R20, UR15, !P0 ;  /* 0x0000000f14007c0c */ /* 0x000fe2000c7a1270 */
[----:B------:R-:W-:Y:S01]  /*b300*/  IMAD R9, R79, 0x2, R7 ;  /* 0x000000024f097824 */ /* 0x000fe200078e0207 */
[----:B------:R-:W-:Y:S01]  /*b310*/  LEA R6, P6, R7, R78, 0x1 ;  /* 0x0000004e07067211 */ /* 0x000fe200078c08ff */
[----:B------:R-:W5:Y:S02]  /*b320*/  LDL.LU R12, [R1+0x98] ;  /* 0x00009800010c7983 */ /* 0x000f640000300800 */
[----:B------:R-:W-:Y:S01]  /*b330*/  IMAD R13, R79, 0x2, R9 ;  /* 0x000000024f0d7824 */ /* 0x000fe200078e0209 */
[----:B------:R-:W-:Y:S01]  /*b340*/  LEA.HI.X.SX32 R7, R7, R0, 0x1, P6 ;  /* 0x0000000007077211 */ /* 0x000fe200030f0eff */
[----:B------:R-:W5:Y:S01]  /*b350*/  LDL.LU R10, [R1+0x94] ;  /* 0x00009400010a7983 */ /* 0x000f620000300800 */
[----:B------:R-:W-:Y:S01]  /*b360*/  LEA R8, P6, R9, R78, 0x1 ;  /* 0x0000004e09087211 */ /* 0x000fe200078c08ff */
[----:B------:R-:W-:-:S03]  /*b370*/  IMAD R11, R79, 0x2, R13 ;  /* 0x000000024f0b7824 */ /* 0x000fc600078e020d */
[----:B------:R-:W-:Y:S02]  /*b380*/  LEA.HI.X.SX32 R9, R9, R0, 0x1, P6 ;  /* 0x0000000009097211 */ /* 0x000fe400030f0eff */
[C---:B------:R-:W-:Y:S01]  /*b390*/  LEA R2, P6, R13.reuse, R78, 0x1 ;  /* 0x0000004e0d027211 */ /* 0x040fe200078c08ff */
[----:B------:R-:W-:Y:S03]  /*b3a0*/  @P4 STG.E.U16 desc[UR20][R6.64], R28 ;  /* 0x0000001c06004986 */ /* 0x000fe6000c101514 */
[----:B------:R-:W-:Y:S01]  /*b3b0*/  LEA.HI.X.SX32 R3, R13, R0, 0x1, P6 ;  /* 0x000000000d037211 */ /* 0x000fe200030f0eff */
[----:B------:R-:W-:Y:S01]  /*b3c0*/  IMAD R13, R79, 0x2, R11 ;  /* 0x000000024f0d7824 */ /* 0x000fe200078e020b */
[C---:B------:R-:W-:Y:S01]  /*b3d0*/  LEA R4, P6, R11.reuse, R78, 0x1 ;  /* 0x0000004e0b047211 */ /* 0x040fe200078c08ff */
[----:B------:R0:W-:Y:S04]  /*b3e0*/  @P2 STG.E.U16 desc[UR20][R8.64], R5 ;  /* 0x0000000508002986 */ /* 0x0001e8000c101514 */
[----:B------:R-:W-:Y:S01]  /*b3f0*/  @P5 STG.E.U16 desc[UR20][R2.64], R29 ;  /* 0x0000001d02005986 */ /* 0x000fe2000c101514 */
[----:B0-----:R-:W-:Y:S01]  /*b400*/  LEA.HI.X.SX32 R5, R11, R0, 0x1, P6 ;  /* 0x000000000b057211 */ /* 0x001fe200030f0eff */
[----:B------:R-:W-:Y:S01]  /*b410*/  IMAD R11, R79, 0x2, R13 ;  /* 0x000000024f0b7824 */ /* 0x000fe200078e020d */
[----:B------:R-:W-:-:S02]  /*b420*/  LEA R6, P6, R13, R78, 0x1 ;  /* 0x0000004e0d067211 */ /* 0x000fc400078c08ff */
[----:B------:R-:W-:Y:S02]  /*b430*/  PRMT R9, R29, 0x7632, R9 ;  /* 0x000076321d097816 */ /* 0x000fe40000000009 */
[----:B---3--:R-:W-:Y:S02]  /*b440*/  ISETP.LT.AND P4, PT, R19, UR15, !P0 ;  /* 0x0000000f13007c0c */ /* 0x008fe4000c781270 */
[----:B------:R-:W-:Y:S02]  /*b450*/  LEA.HI.X.SX32 R7, R13, R0, 0x1, P6 ;  /* 0x000000000d077211 */ /* 0x000fe400030f0eff */
[C---:B------:R-:W-:Y:S01]  /*b460*/  LEA R8, P6, R11.reuse, R78, 0x1 ;  /* 0x0000004e0b087211 */ /* 0x040fe200078c08ff */
[----:B------:R0:W-:Y:S04]  /*b470*/  @P1 STG.E.U16 desc[UR20][R4.64], R9 ;  /* 0x0000000904001986 */ /* 0x0001e8000c101514 */
[----:B------:R1:W-:Y:S01]  /*b480*/  @P3 STG.E.U16 desc[UR20][R6.64], R30 ;  /* 0x0000001e06003986 */ /* 0x0003e2000c101514 */
[----:B0-----:R-:W-:-:S02]  /*b490*/  LEA.HI.X.SX32 R9, R11, R0, 0x1, P6 ;  /* 0x000000000b097211 */ /* 0x001fc400030f0eff */
[----:B------:R-:W-:-:S05]  /*b4a0*/  PRMT R5, R30, 0x7632, R5 ;  /* 0x000076321e057816 */ /* 0x000fca0000000005 */
[----:B------:R0:W-:Y:S01]  /*b4b0*/  @P4 STG.E.U16 desc[UR20][R8.64], R5 ;  /* 0x0000000508004986 */ /* 0x0001e2000c101514 */
[----:B----4-:R-:W-:-:S03]  /*b4c0*/  ISETP.LT.AND P2, PT, R18, UR15, !P0 ;  /* 0x0000000f12007c0c */ /* 0x010fc6000c741270 */
[----:B------:R-:W3:Y:S01]  /*b4d0*/  LDL.LU R18, [R1+0x90] ;  /* 0x0000900001127983 */ /* 0x000ee20000300800 */
[----:B--2---:R-:W-:-:S03]  /*b4e0*/  ISETP.LT.AND P1, PT, R16, UR15, !P0 ;  /* 0x0000000f10007c0c */ /* 0x004fc6000c721270 */
[----:B------:R-:W2:Y:S01]  /*b4f0*/  LDL.LU R16, [R1+0x8c] ;  /* 0x00008c0001107983 */ /* 0x000ea20000300800 */
[----:B-----5:R-:W-:-:S03]  /*b500*/  ISETP.LT.AND P4, PT, R14, UR15, !P0 ;  /* 0x0000000f0e007c0c */ /* 0x020fc6000c781270 */
[----:B------:R-:W4:Y:S01]  /*b510*/  LDL.LU R14, [R1+0x88] ;  /* 0x00008800010e7983 */ /* 0x000f220000300800 */
[----:B------:R-:W-:Y:S01]  /*b520*/  IMAD R3, R79, 0x2, R11 ;  /* 0x000000024f037824 */ /* 0x000fe200078e020b */
[----:B------:R-:W-:-:S03]  /*b530*/  ISETP.LT.AND P5, PT, R17, UR15, !P0 ;  /* 0x0000000f11007c0c */ /* 0x000fc6000c7a1270 */
[----:B------:R-:W-:Y:S01]  /*b540*/  IMAD R11, R79, 0x2, R3 ;  /* 0x000000024f0b7824 */ /* 0x000fe200078e0203 */
[----:B------:R-:W-:-:S04]  /*b550*/  LEA R2, P6, R3, R78, 0x1 ;  /* 0x0000004e03027211 */ /* 0x000fc800078c08ff */
[----:B------:R-:W-:Y:S01]  /*b560*/  LEA.HI.X.SX32 R3, R3, R0, 0x1, P6 ;  /* 0x0000000003037211 */ /* 0x000fe200030f0eff */
[----:B-1----:R-:W-:Y:S01]  /*b570*/  IMAD R7, R79, 0x2, R11 ;  /* 0x000000024f077824 */ /* 0x002fe200078e020b */
[----:B------:R-:W-:Y:S02]  /*b580*/  LEA R4, P6, R11, R78, 0x1 ;  /* 0x0000004e0b047211 */ /* 0x000fe400078c08ff */
[----:B0-----:R-:W-:Y:S02]  /*b590*/  PRMT R9, R31, 0x7632, R9 ;  /* 0x000076321f097816 */ /* 0x001fe40000000009 */
[----:B------:R-:W-:Y:S01]  /*b5a0*/  LEA.HI.X.SX32 R5, R11, R0, 0x1, P6 ;  /* 0x000000000b057211 */ /* 0x000fe200030f0eff */
[----:B------:R-:W-:Y:S01]  /*b5b0*/  IMAD R11, R79, 0x2, R7 ;  /* 0x000000024f0b7824 */ /* 0x000fe200078e0207 */
[----:B------:R-:W-:Y:S04]  /*b5c0*/  @P2 STG.E.U16 desc[UR20][R2.64], R31 ;  /* 0x0000001f02002986 */ /* 0x000fe8000c101514 */
[----:B------:R0:W-:Y:S01]  /*b5d0*/  @P5 STG.E.U16 desc[UR20][R4.64], R9 ;  /* 0x0000000904005986 */ /* 0x0001e2000c101514 */
[----:B------:R-:W-:Y:S01]  /*b5e0*/  LEA R8, P5, R11, R78, 0x1 ;  /* 0x0000004e0b087211 */ /* 0x000fe200078a08ff */
[----:B------:R-:W-:Y:S01]  /*b5f0*/  IMAD R13, R79, 0x2, R11 ;  /* 0x000000024f0d7824 */ /* 0x000fe200078e020b */
[----:B------:R-:W-:-:S02]  /*b600*/  ISETP.LT.AND P3, PT, R15, UR15, !P0 ;  /* 0x0000000f0f007c0c */ /* 0x000fc4000c761270 */
[----:B------:R-:W-:-:S04]  /*b610*/  LEA R6, P6, R7, R78, 0x1 ;  /* 0x0000004e07067211 */ /* 0x000fc800078c08ff */
[-C--:B------:R-:W-:Y:S02]  /*b620*/  LEA.HI.X.SX32 R7, R7, R0.reuse, 0x1, P6 ;  /* 0x0000000007077211 */ /* 0x080fe400030f0eff */
[----:B0-----:R-:W-:Y:S01]  /*b630*/  LEA.HI.X.SX32 R9, R11, R0, 0x1, P5 ;  /* 0x000000000b097211 */ /* 0x001fe200028f0eff */
[----:B------:R-:W-:Y:S01]  /*b640*/  IMAD R11, R79, 0x2, R13 ;  /* 0x000000024f0b7824 */ /* 0x000fe200078e020d */
[----:B------:R-:W-:-:S03]  /*b650*/  PRMT R3, R80, 0x7632, R3 ;  /* 0x0000763250037816 */ /* 0x000fc60000000003 */
[----:B------:R-:W-:Y:S01]  /*b660*/  IMAD R15, R79, 0x2, R11 ;  /* 0x000000024f0f7824 */ /* 0x000fe200078e020b */
[----:B------:R-:W-:Y:S01]  /*b670*/  @P1 STG.E.U16 desc[UR20][R6.64], R80 ;  /* 0x0000005006001986 */ /* 0x000fe2000c101514 */
[-C--:B------:R-:W-:Y:S02]  /*b680*/  LEA R2, P1, R13, R78.reuse, 0x1 ;  /* 0x0000004e0d027211 */ /* 0x080fe400078208ff */
[----:B------:R-:W-:Y:S01]  /*b690*/  IMAD R17, R79, 0x2, R15 ;  /* 0x000000024f117824 */ /* 0x000fe200078e020f */
[----:B------:R0:W-:Y:S01]  /*b6a0*/  @P3 STG.E.U16 desc[UR20][R8.64], R3 ;  /* 0x0000000308003986 */ /* 0x0001e2000c101514 */
[----:B------:R-:W-:Y:S02]  /*b6b0*/  ISETP.LT.AND P6, PT, R10, UR15, !P0 ;  /* 0x0000000f0a007c0c */ /* 0x000fe4000c7c1270 */
[-C--:B------:R-:W-:Y:S02]  /*b6c0*/  LEA R4, P3, R11, R78.reuse, 0x1 ;  /* 0x0000004e0b047211 */ /* 0x080fe400078608ff */
[----:B------:R-:W-:-:S02]  /*b6d0*/  LEA R10, P5, R15, R78, 0x1 ;  /* 0x0000004e0f0a7211 */ /* 0x000fc400078a08ff */
[----:B------:R-:W-:Y:S02]  /*b6e0*/  ISETP.LT.AND P2, PT, R12, UR15, !P0 ;  /* 0x0000000f0c007c0c */ /* 0x000fe4000c741270 */
[----:B0-----:R-:W-:Y:S01]  /*b6f0*/  LEA.HI.X.SX32 R3, R13, R0, 0x1, P1 ;  /* 0x000000000d037211 */ /* 0x001fe200008f0eff */
[----:B------:R-:W-:Y:S01]  /*b700*/  IMAD R13, R79, 0x2, R17 ;  /* 0x000000024f0d7824 */ /* 0x000fe200078e0211 */
[----:B------:R-:W-:Y:S02]  /*b710*/  LEA R6, P1, R17, R78, 0x1 ;  /* 0x0000004e11067211 */ /* 0x000fe400078208ff */
[-C--:B------:R-:W-:Y:S01]  /*b720*/  LEA.HI.X.SX32 R5, R11, R0.reuse, 0x1, P3 ;  /* 0x000000000b057211 */ /* 0x080fe200018f0eff */
[----:B------:R-:W-:Y:S01]  /*b730*/  IMAD R79, R79, 0x2, R13 ;  /* 0x000000024f4f7824 */ /* 0x000fe200078e020d */
[-C--:B------:R-:W-:Y:S02]  /*b740*/  LEA.HI.X.SX32 R11, R15, R0.reuse, 0x1, P5 ;  /* 0x000000000f0b7211 */ /* 0x080fe400028f0eff */
[----:B------:R-:W-:-:S02]  /*b750*/  LEA.HI.X.SX32 R7, R17, R0, 0x1, P1 ;  /* 0x0000000011077211 */ /* 0x000fc400008f0eff */
[----:B------:R-:W-:Y:S01]  /*b760*/  LEA R12, P5, R13, R78, 0x1 ;  /* 0x0000004e0d0c7211 */ /* 0x000fe200078a08ff */
[----:B------:R0:W-:Y:S01]  /*b770*/  @P4 STG.E.U16 desc[UR20][R2.64], R81 ;  /* 0x0000005102004986 */ /* 0x0001e2000c101514 */
[----:B------:R-:W-:Y:S02]  /*b780*/  PRMT R8, R81, 0x7632, R8 ;  /* 0x0000763251087816 */ /* 0x000fe40000000008 */
[----:B------:R-:W-:Y:S02]  /*b790*/  LEA.HI.X.SX32 R13, R13, R0, 0x1, P5 ;  /* 0x000000000d0d7211 */ /* 0x000fe400028f0eff */
[----:B------:R-:W-:Y:S01]  /*b7a0*/  LEA R78, P5, R79, R78, 0x1 ;  /* 0x0000004e4f4e7211 */ /* 0x000fe200078a08ff */
[----:B------:R1:W-:Y:S01]  /*b7b0*/  @P2 STG.E.U16 desc[UR20][R4.64], R8 ;  /* 0x0000000804002986 */ /* 0x0003e2000c101514 */
[----:B------:R-:W-:Y:S02]  /*b7c0*/  PRMT R39, R83, 0x7632, R39 ;  /* 0x0000763253277816 */ /* 0x000fe40000000027 */
[----:B------:R-:W-:-:S02]  /*b7d0*/  LEA.HI.X.SX32 R79, R79, R0, 0x1, P5 ;  /* 0x000000004f4f7211 */ /* 0x000fc400028f0eff */
[----:B0-----:R-:W-:Y:S01]  /*b7e0*/  PRMT R3, R82, 0x7632, R3 ;  /* 0x0000763252037816 */ /* 0x001fe20000000003 */
[----:B------:R1:W-:Y:S01]  /*b7f0*/  @P6 STG.E.U16 desc[UR20][R10.64], R82 ;  /* 0x000000520a006986 */ /* 0x0003e2000c101514 */
[----:B---3--:R-:W-:Y:S02]  /*b800*/  ISETP.LT.AND P3, PT, R18, UR15, !P0 ;  /* 0x0000000f12007c0c */ /* 0x008fe4000c761270 */
[----:B--2---:R-:W-:Y:S02]  /*b810*/  ISETP.LT.AND P1, PT, R16, UR15, !P0 ;  /* 0x0000000f10007c0c */ /* 0x004fe4000c721270 */
[----:B----4-:R-:W-:-:S09]  /*b820*/  ISETP.LT.AND P0, PT, R14, UR15, !P0 ;  /* 0x0000000f0e007c0c */ /* 0x010fd2000c701270 */
[----:B------:R1:W-:Y:S04]  /*b830*/  @P3 STG.E.U16 desc[UR20][R6.64], R3 ;  /* 0x0000000306003986 */ /* 0x0003e8000c101514 */
[----:B------:R1:W-:Y:S04]  /*b840*/  @P1 STG.E.U16 desc[UR20][R12.64], R83 ;  /* 0x000000530c001986 */ /* 0x0003e8000c101514 */
[----:B------:R1:W-:Y:S01]  /*b850*/  @P0 STG.E.U16 desc[UR20][R78.64], R39 ;  /* 0x000000274e000986 */ /* 0x0003e2000c101514 */
[----:B------:R-:W-:Y:S06]  /*b860*/  BAR.SYNC.DEFER_BLOCKING 0x0 ;  /* 0x0000000000007b1d */ /* 0x000fec0000010000 */
[----:B------:R-:W-:Y:S05]  /*b870*/  BRA.U UP0, `(.L_x_13) ;  /* 0x0000000100a07547 */ /* 0x000fea000b800000 */
[----:B------:R-:W0:Y:S01]  /*b880*/  S2UR UR5, SR_CgaCtaId ;  /* 0x00000000000579c3 */ /* 0x000e220000008800 */
[----:B------:R-:W-:Y:S01]  /*b890*/  NOP ;  /* 0x0000000000007918 */ /* 0x000fe20000000000 */
[----:B------:R-:W-:Y:S01]  /*b8a0*/  UMOV UR4, 0x50 ;  /* 0x0000005000047882 */ /* 0x000fe20000000000 */
[----:B------:R-:W-:Y:S02]  /*b8b0*/  IMAD.U32 R0, RZ, RZ, UR8 ;  /* 0x00000008ff007e24 */ /* 0x000fe4000f8e00ff */
[----:B-1----:R-:W-:Y:S02]  /*b8c0*/  IMAD.MOV.U32 R3, RZ, RZ, 0xf ;  /* 0x0000000fff037424 */ /* 0x002fe400078e00ff */
[----:B------:R-:W-:Y:S01]  /*b8d0*/  IMAD.MOV.U32 R7, RZ, RZ, 0x1 ;  /* 0x00000001ff077424 */ /* 0x000fe200078e00ff */
[----:B------:R-:W-:-:S04]  /*b8e0*/  LOP3.LUT R0, R0, 0xffff, RZ, 0xc0, !PT ;  /* 0x0000ffff00007812 */ /* 0x000fc800078ec0ff */
[----:B------:R-:W-:-:S05]  /*b8f0*/  SHF.R.U32.HI R0, RZ, 0x5, R0 ;  /* 0x00000005ff007819 */ /* 0x000fca0000011600 */
[----:B------:R-:W-:Y:S01]  /*b900*/  VIADD R2, R0, 0x10 ;  /* 0x0000001000027836 */ /* 0x000fe20000000000 */
[----:B------:R-:W-:Y:S01]  /*b910*/  SHF.L.U32 R0, R3, R0, RZ ;  /* 0x0000000003007219 */ /* 0x000fe200000006ff */
[----:B0-----:R-:W-:-:S03]  /*b920*/  ULEA UR6, UR5, UR4, 0x18 ;  /* 0x0000000405067291 */ /* 0x001fc6000f8ec0ff */
[----:B------:R-:W-:-:S04]  /*b930*/  SHF.L.U32 R3, R7, R2, RZ ;  /* 0x0000000207037219 */ /* 0x000fc800000006ff */
[----:B------:R-:W-:Y:S02]  /*b940*/  LOP3.LUT R0, R3, R0, RZ, 0xfc, !PT ;  /* 0x0000000003007212 */ /* 0x000fe400078efcff */
[----:B------:R-:W0:Y:S02]  /*b950*/  LDS R5, [UR6] ;  /* 0x00000006ff057984 */ /* 0x000e240008000800 */
[C---:B------:R-:W-:Y:S02]  /*b960*/  LOP3.LUT R2, R0.reuse, 0xffff, RZ, 0xc0, !PT ;  /* 0x0000ffff00027812 */ /* 0x040fe400078ec0ff */
[----:B0-----:R-:W-:-:S04]  /*b970*/  LOP3.LUT R3, R0, 0xffff, R5, 0x80, !PT ;  /* 0x0000ffff00037812 */ /* 0x001fc800078e8005 */
[----:B------:R-:W-:-:S13]  /*b980*/  ISETP.NE.AND P0, PT, R3, R2, PT ;  /* 0x000000020300720c */ /* 0x000fda0003f05270 */
[----:B------:R-:W-:Y:S05]  /*b990*/  @P0 BRA `(.L_x_14) ;  /* 0x0000000000500947 */ /* 0x000fea0003800000 */
[----:B------:R-:W-:Y:S02]  /*b9a0*/  SHF.R.U32.HI R5, RZ, 0x10, R5 ;  /* 0x00000010ff057819 */ /* 0x000fe40000011605 */
[----:B------:R-:W-:-:S04]  /*b9b0*/  SHF.R.U32.HI R2, RZ, 0x10, R0 ;  /* 0x00000010ff027819 */ /* 0x000fc80000011600 */
[----:B------:R-:W-:-:S04]  /*b9c0*/  LOP3.LUT R5, R5, R2, RZ, 0xc0, !PT ;  /* 0x0000000205057212 */ /* 0x000fc800078ec0ff */
[----:B------:R-:W-:-:S13]  /*b9d0*/  ISETP.NE.AND P0, PT, R5, R2, PT ;  /* 0x000000020500720c */ /* 0x000fda0003f05270 */
[----:B------:R-:W-:Y:S05]  /*b9e0*/  @P0 BRA `(.L_x_15) ;  /* 0x0000000000300947 */ /* 0x000fea0003800000 */
[----:B------:R-:W-:Y:S01]  /*b9f0*/  R2UR UR4, R0 ;  /* 0x00000000000472ca */ /* 0x000fe200000e0000 */
[----:B------:R-:W-:Y:S01]  /*ba00*/  VOTEU.ANY UR5, UPT, PT ;  /* 0x0000000000057886 */ /* 0x000fe200038e0100 */
[----:B------:R-:W0:Y:S01]  /*ba10*/  S2R R0, SR_LANEID ;  /* 0x0000000000007919 */ /* 0x000e220000000000 */
[----:B------:R-:W-:-:S10]  /*ba20*/  UFLO.U32 UR5, UR5 ;  /* 0x00000005000572bd */ /* 0x000fd400080e0000 */
[----:B------:R-:W-:-:S06]  /*ba30*/  ULOP3.LUT UR4, URZ, UR4, URZ, 0x33, !UPT ;  /* 0x00000004ff047292 */ /* 0x000fcc000f8e33ff */
[----:B------:R-:W-:-:S04]  /*ba40*/  IMAD.U32 R2, RZ, RZ, UR4 ;  /* 0x00000004ff027e24 */ /* 0x000fc8000f8e00ff */
[----:B------:R-:W1:Y:S02]  /*ba50*/  REDUX UR7, R2 ;  /* 0x00000000020773c4 */ /* 0x000e640000000000 */
[----:B------:R2:W-:Y:S01]  /*ba60*/  UTCATOMSWS.AND URZ, UR4 ;  /* 0x0000000400ff79e3 */ /* 0x0005e20008000000 */
[----:B0-----:R-:W-:Y:S01]  /*ba70*/  ISETP.EQ.U32.AND P0, PT, R0, UR5, PT ;  /* 0x0000000500007c0c */ /* 0x001fe2000bf02070 */
[----:B-1----:R-:W-:-:S12]  /*ba80*/  IMAD.U32 R0, RZ, RZ, UR7 ;  /* 0x00000007ff007e24 */ /* 0x002fd8000f8e00ff */
[----:B------:R2:W-:Y:S01]  /*ba90*/  @P0 ATOMS.AND RZ, [UR6], R0 ;  /* 0x00000000ffff098c */ /* 0x0005e2000a800006 */
[----:B------:R-:W-:Y:S05]  /*baa0*/  BRA `(.L_x_13) ;  /* 0x0000000000147947 */ /* 0x000fea0003800000 */
.L_x_15:
[----:B------:R-:W-:-:S07]  /*bab0*/  MOV R2, 0xbad0 ;  /* 0x0000bad000027802 */ /* 0x000fce0000000f00 */
[----:B------:R-:W-:Y:S05]  /*bac0*/  CALL.REL.NOINC `($__internal_0_$__cuda_sm10x_tcgen05_guardrail_trap_col_being_dealloced_not_returned_by_alloc) ;  /* 0x00000000002c7944 */ /* 0x000fea0003c00000 */
[----:B------:R-:W-:Y:S05]  /*bad0*/  BRA `(.L_x_13) ;  /* 0x0000000000087947 */ /* 0x000fea0003800000 */
.L_x_14:
[----:B------:R-:W-:-:S07]  /*bae0*/  MOV R2, 0xbb00 ;  /* 0x0000bb0000027802 */ /* 0x000fce0000000f00 */
[----:B------:R-:W-:Y:S05]  /*baf0*/  CALL.REL.NOINC `($__internal_2_$__cuda_sm10x_tcgen05_guardrail_trap_unallocated_columns_being_dealloced) ;  /* 0x0000000000387944 */ /* 0x000fea0003c00000 */
.L_x_13:
[----:B------:R-:W-:Y:S01]  /*bb00*/  NOP ;  /* 0x0000000000007918 */ /* 0x000fe20000000000 */
[----:B--2---:R-:W-:Y:S05]  /*bb10*/  EXIT ;  /* 0x000000000000794d */ /* 0x004fea0003800000 */
.L_x_8:
[----:B------:R-:W0:Y:S02]  /*bb20*/  SYNCS.PHASECHK.TRANS64.TRYWAIT P2, [UR11], R22 ;  /* 0x00000016ff0075a7 */ /* 0x000e24000804110b */
[----:B0-----:R-:W-:Y:S05]  /*bb30*/  @!P2 BRA `(.L_x_8) ;  /* 0xfffffffc00f8a947 */ /* 0x001fea000383ffff */
[----:B------:R-:W-:Y:S05]  /*bb40*/  BRA `(.L_x_16) ;  /* 0xffffffbc00547947 */ /* 0x000fea000383ffff */
.L_x_12:
[----:B------:R-:W0:Y:S02]  /*bb50*/  SYNCS.PHASECHK.TRANS64.TRYWAIT P2, [UR11], R2 ;  /* 0x00000002ff0075a7 */ /* 0x000e24000804110b */
[----:B0-----:R-:W-:Y:S05]  /*bb60*/  @!P2 BRA `(.L_x_12) ;  /* 0xfffffffc00f8a947 */ /* 0x001fea000383ffff */
[----:B------:R-:W-:Y:S05]  /*bb70*/  BRA `(.L_x_11) ;  /* 0xffffffdc009c7947 */ /* 0x000fea000383ffff */
        .weak           $__internal_0_$__cuda_sm10x_tcgen05_guardrail_trap_col_being_dealloced_not_returned_by_alloc
        .type           $__internal_0_$__cuda_sm10x_tcgen05_guardrail_trap_col_being_dealloced_not_returned_by_alloc,@function
        .size           $__internal_0_$__cuda_sm10x_tcgen05_guardrail_trap_col_being_dealloced_not_returned_by_alloc,($__internal_1_$__cuda_sm10x_tcgen05_guardrail_trap_phase_invalid_during_alloc - $__internal_0_$__cuda_sm10x_tcgen05_guardrail_trap_col_being_dealloced_not_returned_by_alloc)
$__internal_0_$__cuda_sm10x_tcgen05_guardrail_trap_col_being_dealloced_not_returned_by_alloc:
[----:B------:R-:W-:Y:S05]  /*bb80*/  BPT.TRAP 0x1 ;  /* 0x000000040000795c */ /* 0x000fea0000300000 */
[----:B------:R-:W-:-:S04]  /*bb90*/  IMAD.MOV.U32 R3, RZ, RZ, 0x0 ;  /* 0x00000000ff037424 */ /* 0x000fc800078e00ff */
[----:B------:R-:W-:Y:S05]  /*bba0*/  RET.REL.NODEC R2 `(matmul_kernel) ;  /* 0xffffff4402147950 */ /* 0x000fea0003c3ffff */
        .weak           $__internal_1_$__cuda_sm10x_tcgen05_guardrail_trap_phase_invalid_during_alloc
        .type           $__internal_1_$__cuda_sm10x_tcgen05_guardrail_trap_phase_invalid_during_alloc,@function
        .size           $__internal_1_$__cuda_sm10x_tcgen05_guardrail_trap_phase_invalid_during_alloc,($__internal_2_$__cuda_sm10x_tcgen05_guardrail_trap_unallocated_columns_being_dealloced - $__internal_1_$__cuda_sm10x_tcgen05_guardrail_trap_phase_invalid_during_alloc)
$__internal_1_$__cuda_sm10x_tcgen05_guardrail_trap_phase_invalid_during_alloc:
[----:B------:R-:W-:Y:S05]  /*bbb0*/  BPT.TRAP 0x1 ;  /* 0x000000040000795c */ /* 0x000fea0000300000 */
[----:B------:R-:W-:-:S04]  /*bbc0*/  IMAD.MOV.U32 R3, RZ, RZ, 0x0 ;  /* 0x00000000ff037424 */ /* 0x000fc800078e00ff */
[----:B------:R-:W-:Y:S05]  /*bbd0*/  RET.REL.NODEC R2 `(matmul_kernel) ;  /* 0xffffff4402087950 */ /* 0x000fea0003c3ffff */
        .weak           $__internal_2_$__cuda_sm10x_tcgen05_guardrail_trap_unallocated_columns_being_dealloced
        .type           $__internal_2_$__cuda_sm10x_tcgen05_guardrail_trap_unallocated_columns_being_dealloced,@function
        .size           $__internal_2_$__cuda_sm10x_tcgen05_guardrail_trap_unallocated_columns_being_dealloced,(.L_x_20 - $__internal_2_$__cuda_sm10x_tcgen05_guardrail_trap_unallocated_columns_being_dealloced)
$__internal_2_$__cuda_sm10x_tcgen05_guardrail_trap_unallocated_columns_being_dealloced:
[----:B------:R-:W-:Y:S05]  /*bbe0*/  BPT.TRAP 0x1 ;  /* 0x000000040000795c */ /* 0x000fea0000300000 */
[----:B------:R-:W-:-:S04]  /*bbf0*/  IMAD.MOV.U32 R3, RZ, RZ, 0x0 ;  /* 0x00000000ff037424 */ /* 0x000fc800078e00ff */
[----:B------:R-:W-:Y:S05]  /*bc00*/  RET.REL.NODEC R2 `(matmul_kernel) ;  /* 0xffffff4002fc7950 */ /* 0x000fea0003c3ffff */
.L_x_17:
[----:B------:R-:W-:-:S00]  /*bc10*/  BRA `(.L_x_17) ;  /* 0xfffffffc00fc7947 */ /* 0x000fc0000383ffff */
[----:B------:R-:W-:-:S00]  /*bc20*/  NOP ;  /* 0x0000000000007918 */ /* 0x000fc00000000000 */
        /* <DEDUP_REMOVED lines=13> */
.L_x_20:


//--------------------- .nv.shared.matmul_kernel  --------------------------
	.section	.nv.shared.matmul_kernel,"aw",@nobits
	.sectionflags	@""
	.align	16
	.zero		1024


//--------------------- .nv.shared.reserved.0     --------------------------
	.section	.nv.shared.reserved.0,"aw",@nobits
	.align	8
	.weak		__nv_reservedSMEM_offset_0_alias
	.size		__nv_reservedSMEM_offset_0_alias, 0, 64
	.other		__nv_reservedSMEM_offset_0_alias,@"STO_CUDA_RESERVED_SHARED STV_DEFAULT"
__nv_reservedSMEM_offset_0_alias:
	.zero		0
.nv.shared.reserved.0:
	.zero		64
	.weak		__nv_reservedSMEM_allocation_phase
	.type		__nv_reservedSMEM_allocation_phase,@object
	.size		__nv_reservedSMEM_allocation_phase,(.L_0 - __nv_reservedSMEM_allocation_phase)
__nv_reservedSMEM_allocation_phase:
	.zero		1
.L_0:
	.zero		7
	.weak		__nv_reservedSMEM_devtool_atexit_pc
	.type		__nv_reservedSMEM_devtool_atexit_pc,@object
	.size		__nv_reservedSMEM_devtool_atexit_pc,(__nv_reservedSMEM_allocation_mask - __nv_reservedSMEM_devtool_atexit_pc)
__nv_reservedSMEM_devtool_atexit_pc:
	.zero		8
	.weak		__nv_reservedSMEM_allocation_mask
	.type		__nv_reservedSMEM_allocation_mask,@object
	.size		__nv_reservedSMEM_allocation_mask,(.L_2 - __nv_reservedSMEM_allocation_mask)
__nv_reservedSMEM_allocation_mask:
	.zero		4
.L_2:


//--------------------- .nv.constant0.matmul_kernel --------------------------
	.section	.nv.constant0.matmul_kernel,"a",@progbits
	.sectionflags	@""
	.align	4
.nv.constant0.matmul_kernel:
	.zero		976


//--------------------- SYMBOLS --------------------------

	.type		.nv.reservedSmem.offset0,@object
	.size		.nv.reservedSmem.offset0,0x4
	.type		.nv.reservedSmem.cap,@object
	.size		.nv.reservedSmem.cap,0x4
